	.target	sm_90a

	.elftype	@"ET_EXEC"


//--------------------- .note.nv.tkinfo           --------------------------
	.section	.note.nv.tkinfo,"",@"SHT_NOTE"
	.sectionflags	@"SHF_NOTE_NV_TKINFO"
	.tkinfo
        /*0018*/ 	.word	0x00000002
        /*0030*/ 	.string	""
        /*0030*/ 	.string	"ptxas"
        /*0030*/ 	.string	"Cuda compilation tools, release 13.0, V13.0.88"
        /*0030*/ 	.string	"Build cuda_13.0.r13.0/compiler.36424714_0"
        /*0030*/ 	.string	"-v  -suppress-debug-info  -lineinfo  -arch sm_90a "



//--------------------- .note.nv.cuinfo           --------------------------
	.section	.note.nv.cuinfo,"",@"SHT_NOTE"
	.sectionflags	@"SHF_NOTE_NV_CUINFO"
        /*0018*/ 	.short	0x0002
        /*001a*/ 	.short	0x005a
        /*001c*/ 	.short	0x0082
	.zero		2


//--------------------- .nv.info                  --------------------------
	.section	.nv.info,"",@"SHT_CUDA_INFO"
	.align	4


	//----- nvinfo : EIATTR_REGCOUNT
	.align		4
        /*0000*/ 	.byte	0x04, 0x2f
        /*0002*/ 	.short	(.L_1 - .L_0)
	.align		4
.L_0:
        /*0004*/ 	.word	index@(gluon_wgmma)
        /*0008*/ 	.word	0x000000ff


	//----- nvinfo : EIATTR_FRAME_SIZE
	.align		4
.L_1:
        /*000c*/ 	.byte	0x04, 0x11
        /*000e*/ 	.short	(.L_3 - .L_2)
	.align		4
.L_2:
        /*0010*/ 	.word	index@(gluon_wgmma)
        /*0014*/ 	.word	0x00000200


	//----- nvinfo : EIATTR_MIN_STACK_SIZE
	.align		4
.L_3:
        /*0018*/ 	.byte	0x04, 0x12
        /*001a*/ 	.short	(.L_5 - .L_4)
	.align		4
.L_4:
        /*001c*/ 	.word	index@(gluon_wgmma)
        /*0020*/ 	.word	0x00000200
.L_5:


//--------------------- .nv.compat                --------------------------
	.section	.nv.compat,"",@"SHT_CUDA_COMPAT_INFO"
	.align	4
        /*0000*/ 	.byte	0x02, 0x09, 0x01, 0x00, 0x02, 0x02, 0x04, 0x00, 0x02, 0x05, 0x05, 0x00, 0x03, 0x07, 0x01, 0x01
        /*0010*/ 	.byte	0x02, 0x03, 0x03, 0x00, 0x02, 0x06, 0x01, 0x00, 0x04, 0x0b, 0x08, 0x00, 0x00, 0x00, 0x00, 0x00
        /*0020*/ 	.byte	0x00, 0x00, 0x00, 0x00


//--------------------- .nv.info.gluon_wgmma      --------------------------
	.section	.nv.info.gluon_wgmma,"",@"SHT_CUDA_INFO"
	.sectionflags	@""
	.align	4


	//----- nvinfo : EIATTR_CUDA_API_VERSION
	.align		4
        /*0000*/ 	.byte	0x04, 0x37
        /*0002*/ 	.short	(.L_7 - .L_6)
.L_6:
        /*0004*/ 	.word	0x00000082


	//----- nvinfo : EIATTR_KPARAM_INFO
	.align		4
.L_7:
        /*0008*/ 	.byte	0x04, 0x17
        /*000a*/ 	.short	(.L_9 - .L_8)
.L_8:
        /*000c*/ 	.word	0x00000000
        /*0010*/ 	.short	0x000a
        /*0012*/ 	.short	0x0048
        /*0014*/ 	.byte	0x00, 0xf4, 0x21, 0x00


	//----- nvinfo : EIATTR_KPARAM_INFO
	.align		4
.L_9:
        /*0018*/ 	.byte	0x04, 0x17
        /*001a*/ 	.short	(.L_11 - .L_10)
.L_10:
        /*001c*/ 	.word	0x00000000
        /*0020*/ 	.short	0x0009
        /*0022*/ 	.short	0x0040
        /*0024*/ 	.byte	0x00, 0xf4, 0x21, 0x00


	//----- nvinfo : EIATTR_KPARAM_INFO
	.align		4
.L_11:
        /*0028*/ 	.byte	0x04, 0x17
        /*002a*/ 	.short	(.L_13 - .L_12)
.L_12:
        /*002c*/ 	.word	0x00000000
        /*0030*/ 	.short	0x0008
        /*0032*/ 	.short	0x0038
        /*0034*/ 	.byte	0x00, 0xf0, 0x21, 0x00


	//----- nvinfo : EIATTR_KPARAM_INFO
	.align		4
.L_13:
        /*0038*/ 	.byte	0x04, 0x17
        /*003a*/ 	.short	(.L_15 - .L_14)
.L_14:
        /*003c*/ 	.word	0x00000000
        /*0040*/ 	.short	0x0007
        /*0042*/ 	.short	0x0030
        /*0044*/ 	.byte	0x00, 0xf0, 0x21, 0x00


	//----- nvinfo : EIATTR_KPARAM_INFO
	.align		4
.L_15:
        /*0048*/ 	.byte	0x04, 0x17
        /*004a*/ 	.short	(.L_17 - .L_16)
.L_16:
        /*004c*/ 	.word	0x00000000
        /*0050*/ 	.short	0x0006
        /*0052*/ 	.short	0x0028
        /*0054*/ 	.byte	0x00, 0xf0, 0x21, 0x00


	//----- nvinfo : EIATTR_KPARAM_INFO
	.align		4
.L_17:
        /*0058*/ 	.byte	0x04, 0x17
        /*005a*/ 	.short	(.L_19 - .L_18)
.L_18:
        /*005c*/ 	.word	0x00000000
        /*0060*/ 	.short	0x0005
        /*0062*/ 	.short	0x0020
        /*0064*/ 	.byte	0x00, 0xf0, 0x11, 0x00


	//----- nvinfo : EIATTR_KPARAM_INFO
	.align		4
.L_19:
        /*0068*/ 	.byte	0x04, 0x17
        /*006a*/ 	.short	(.L_21 - .L_20)
.L_20:
        /*006c*/ 	.word	0x00000000
        /*0070*/ 	.short	0x0004
        /*0072*/ 	.short	0x001c
        /*0074*/ 	.byte	0x00, 0xf0, 0x11, 0x00


	//----- nvinfo : EIATTR_KPARAM_INFO
	.align		4
.L_21:
        /*0078*/ 	.byte	0x04, 0x17
        /*007a*/ 	.short	(.L_23 - .L_22)
.L_22:
        /*007c*/ 	.word	0x00000000
        /*0080*/ 	.short	0x0003
        /*0082*/ 	.short	0x0018
        /*0084*/ 	.byte	0x00, 0xf0, 0x11, 0x00


	//----- nvinfo : EIATTR_KPARAM_INFO
	.align		4
.L_23:
        /*0088*/ 	.byte	0x04, 0x17
        /*008a*/ 	.short	(.L_25 - .L_24)
.L_24:
        /*008c*/ 	.word	0x00000000
        /*0090*/ 	.short	0x0002
        /*0092*/ 	.short	0x0010
        /*0094*/ 	.byte	0x00, 0xf4, 0x21, 0x00


	//----- nvinfo : EIATTR_KPARAM_INFO
	.align		4
.L_25:
        /*0098*/ 	.byte	0x04, 0x17
        /*009a*/ 	.short	(.L_27 - .L_26)
.L_26:
        /*009c*/ 	.word	0x00000000
        /*00a0*/ 	.short	0x0001
        /*00a2*/ 	.short	0x0008
        /*00a4*/ 	.byte	0x00, 0xf4, 0x21, 0x00


	//----- nvinfo : EIATTR_KPARAM_INFO
	.align		4
.L_27:
        /*00a8*/ 	.byte	0x04, 0x17
        /*00aa*/ 	.short	(.L_29 - .L_28)
.L_28:
        /*00ac*/ 	.word	0x00000000
        /*00b0*/ 	.short	0x0000
        /*00b2*/ 	.short	0x0000
        /*00b4*/ 	.byte	0x00, 0xf4, 0x21, 0x00


	//----- nvinfo : EIATTR_SPARSE_MMA_MASK
	.align		4
.L_29:
        /*00b8*/ 	.byte	0x03, 0x50
        /*00ba*/ 	.short	0x0000


	//----- nvinfo : EIATTR_MAXREG_COUNT
	.align		4
        /*00bc*/ 	.byte	0x03, 0x1b
        /*00be*/ 	.short	0x00ff


	//----- nvinfo : EIATTR_NUM_BARRIERS
	.align		4
        /*00c0*/ 	.byte	0x02, 0x4c
        /*00c2*/ 	.byte	0x01
	.zero		1


	//----- nvinfo : EIATTR_ANNOTATIONS
	.align		4
        /*00c4*/ 	.byte	0x04, 0x55
        /*00c6*/ 	.short	(.L_31 - .L_30)


	//   ....[0]....
.L_30:
        /*00c8*/ 	.word	0x00000001
        /*00cc*/ 	.byte	0x50, 0x11, 0x00, 0x00, 0x01, 0x00, 0x00, 0x00, 0xa0, 0x12, 0x00, 0x00, 0x01, 0x00, 0x00, 0x00
        /* <DEDUP_REMOVED lines=162> */
        /*0afc*/ 	.byte	0xf0, 0x3c, 0x00, 0x00, 0x01, 0x00, 0x00, 0x00, 0x10, 0x3d, 0x00, 0x00


	//----- nvinfo : EIATTR_MERCURY_ISA_VERSION
	.align		4
.L_31:
        /*0b08*/ 	.byte	0x03, 0x5f
        /*0b0a*/ 	.short	0x0101


	//----- nvinfo : EIATTR_INT_WARP_WIDE_INSTR_OFFSETS
	.align		4
        /*0b0c*/ 	.byte	0x04, 0x31
        /*0b0e*/ 	.short	(.L_33 - .L_32)


	//   ....[0]....
.L_32:
        /*0b10*/ 	.word	0x000012d0


	//   ....[1]....
        /*0b14*/ 	.word	0x000012f0


	//   ....[2]....
        /*0b18*/ 	.word	0x000013b0


	//   ....[3]....
        /*0b1c*/ 	.word	0x000028c0


	//   ....[4]....
        /*0b20*/ 	.word	0x000028d0


	//   ....[5]....
        /*0b24*/ 	.word	0x00002950


	//   ....[6]....
        /*0b28*/ 	.word	0x00002960


	//   ....[7]....
        /*0b2c*/ 	.word	0x00004010


	//   ....[8]....
        /*0b30*/ 	.word	0x00004030


	//----- nvinfo : EIATTR_COOP_GROUP_MASK_REGIDS
	.align		4
.L_33:
        /*0b34*/ 	.byte	0x04, 0x29
        /*0b36*/ 	.short	(.L_35 - .L_34)


	//   ....[0]....
.L_34:
        /*0b38*/ 	.word	0xffffffff


	//   ....[1]....
        /*0b3c*/ 	.word	0xffffffff


	//   ....[2]....
        /*0b40*/ 	.word	0xffffffff


	//----- nvinfo : EIATTR_COOP_GROUP_INSTR_OFFSETS
	.align		4
.L_35:
        /*0b44*/ 	.byte	0x04, 0x28
        /*0b46*/ 	.short	(.L_37 - .L_36)


	//   ....[0]....
.L_36:
        /*0b48*/ 	.word	0x00000160


	//   ....[1]....
        /*0b4c*/ 	.word	0x00000730


	//   ....[2]....
        /*0b50*/ 	.word	0x00000ce0


	//----- nvinfo : EIATTR_MBARRIER_INSTR_OFFSETS
	.align		4
.L_37:
        /*0b54*/ 	.byte	0x04, 0x39
        /*0b56*/ 	.short	(.L_39 - .L_38)


	//   ....[0]....
.L_38:
        /*0b58*/ 	.word	0x00001be0
        /*0b5c*/ 	.word	0x000000ff
        /*0b60*/ 	.word	0x00018000
        /*0b64*/ 	.short	0x0100
        /*0b66*/ 	.byte	0x0f
	.zero		1


	//   ....[1]....
        /*0b68*/ 	.word	0x00001d90
        /*0b6c*/ 	.word	0x000000ff
        /*0b70*/ 	.word	0x00018008
        /*0b74*/ 	.short	0x0100
        /*0b76*/ 	.byte	0x0f
	.zero		1


	//   ....[2]....
        /*0b78*/ 	.word	0x00002a00
        /*0b7c*/ 	.word	0x000000ff
        /*0b80*/ 	.word	0x00018000
        /*0b84*/ 	.short	0x010a
        /*0b86*/ 	.byte	0x1d
	.zero		1


	//   ....[3]....
        /*0b88*/ 	.word	0x00003840
        /*0b8c*/ 	.word	0x000000ff
        /*0b90*/ 	.word	0x00018000
        /*0b94*/ 	.short	0x0108
        /*0b96*/ 	.byte	0x0f
	.zero		1


	//   ....[4]....
        /*0b98*/ 	.word	0x000038f0
        /*0b9c*/ 	.word	0x000000ff
        /*0ba0*/ 	.word	0x00018008
        /*0ba4*/ 	.short	0x0108
        /*0ba6*/ 	.byte	0x0f
	.zero		1


	//   ....[5]....
        /*0ba8*/ 	.word	0x000048c0
        /*0bac*/ 	.word	0x000000ff
        /*0bb0*/ 	.word	0x00018000
        /*0bb4*/ 	.short	0x010a
        /*0bb6*/ 	.byte	0x1d
	.zero		1


	//----- nvinfo : EIATTR_NUM_MBARRIERS
	.align		4
.L_39:
        /*0bb8*/ 	.byte	0x03, 0x38
        /*0bba*/ 	.short	0x0002


	//----- nvinfo : EIATTR_EXIT_INSTR_OFFSETS
	.align		4
        /*0bbc*/ 	.byte	0x04, 0x1c
        /*0bbe*/ 	.short	(.L_41 - .L_40)


	//   ....[0]....
.L_40:
        /*0bc0*/ 	.word	0x000048b0


	//----- nvinfo : EIATTR_REQNTID
	.align		4
.L_41:
        /*0bc4*/ 	.byte	0x04, 0x10
        /*0bc6*/ 	.short	(.L_43 - .L_42)
.L_42:
        /*0bc8*/ 	.word	0x00000080
        /*0bcc*/ 	.word	0x00000001
        /*0bd0*/ 	.word	0x00000001


	//----- nvinfo : EIATTR_CRS_STACK_SIZE
	.align		4
.L_43:
        /*0bd4*/ 	.byte	0x04, 0x1e
        /*0bd6*/ 	.short	(.L_45 - .L_44)
.L_44:
        /*0bd8*/ 	.word	0x00000000


	//----- nvinfo : EIATTR_CBANK_PARAM_SIZE
	.align		4
.L_45:
        /*0bdc*/ 	.byte	0x03, 0x19
        /*0bde*/ 	.short	0x0050


	//----- nvinfo : EIATTR_PARAM_CBANK
	.align		4
        /*0be0*/ 	.byte	0x04, 0x0a
        /*0be2*/ 	.short	(.L_47 - .L_46)
	.align		4
.L_46:
        /*0be4*/ 	.word	index@(.nv.constant0.gluon_wgmma)
        /*0be8*/ 	.short	0x0210
        /*0bea*/ 	.short	0x0050


	//----- nvinfo : EIATTR_SW_WAR
	.align		4
.L_47:
        /*0bec*/ 	.byte	0x04, 0x36
        /*0bee*/ 	.short	(.L_49 - .L_48)
.L_48:
        /*0bf0*/ 	.word	0x00000008
.L_49:


//--------------------- .nv.callgraph             --------------------------
	.section	.nv.callgraph,"",@"SHT_CUDA_CALLGRAPH"
	.align	4
	.sectionentsize	8
	.align		4
        /*0000*/ 	.word	0x00000000
	.align		4
        /*0004*/ 	.word	0xffffffff
	.align		4
        /*0008*/ 	.word	0x00000000
	.align		4
        /*000c*/ 	.word	0xfffffffe
	.align		4
        /*0010*/ 	.word	0x00000000
	.align		4
        /*0014*/ 	.word	0xfffffffd
	.align		4
        /*0018*/ 	.word	0x00000000
	.align		4
        /*001c*/ 	.word	0xfffffffc


//--------------------- .text.gluon_wgmma         --------------------------
	.section	.text.gluon_wgmma,"ax",@progbits
	.align	128
        .global         gluon_wgmma
        .type           gluon_wgmma,@function
        .size           gluon_wgmma,(.L_x_52 - gluon_wgmma)
        .other          gluon_wgmma,@"STO_CUDA_ENTRY STV_DEFAULT"
gluon_wgmma:
.text.gluon_wgmma:
[----:B------:R-:W1:Y:S01]  /*0000*/  LDC R1, c[0x0][0x28] ;  /* 0x00000a00ff017b82 */ /* 0x000e620000000800 */
[----:B------:R-:W2:Y:S07]  /*0010*/  S2R R20, SR_TID.X ;  /* 0x0000000000147919 */ /* 0x000eae0000002100 */
[----:B------:R-:W3:Y:S01]  /*0020*/  S2UR UR4, SR_CgaCtaId ;  /* 0x00000000000479c3 */ /* 0x000ee20000008800 */
[----:B------:R-:W-:Y:S01]  /*0030*/  UMOV UR15, 0x400 ;  /* 0x00000400000f7882 */ /* 0x000fe20000000000 */
[----:B------:R-:W-:Y:S01]  /*0040*/  ULDC UR8, c[0x0][0xc] ;  /* 0x0000030000087ab9 */ /* 0x000fe20000000800 */
[----:B------:R-:W-:Y:S01]  /*0050*/  ULDC.64 UR12, c[0x0][0x250] ;  /* 0x00009400000c7ab9 */ /* 0x000fe20000000a00 */
[----:B------:R-:W-:Y:S01]  /*0060*/  BSSY B0, `(.L_x_0) ;  /* 0x000001f000007945 */ /* 0x000fe20003800000 */
[----:B-1----:R-:W-:-:S03]  /*0070*/  VIADD R1, R1, 0xfffffe00 ;  /* 0xfffffe0001017836 */ /* 0x002fc60000000000 */
[----:B------:R-:W1:Y:S08]  /*0080*/  LDC R6, c[0x0][0x228] ;  /* 0x00008a00ff067b82 */ /* 0x000e700000000800 */
[----:B------:R-:W4:Y:S08]  /*0090*/  LDC R13, c[0x0][0x230] ;  /* 0x00008c00ff0d7b82 */ /* 0x000f300000000800 */
[----:B------:R-:W-:Y:S01]  /*00a0*/  S2UR UR5, SR_CTAID.Y ;  /* 0x00000000000579c3 */ /* 0x000fe20000002600 */
[----:B---3--:R-:W-:-:S03]  /*00b0*/  ULEA UR15, UR4, UR15, 0x18 ;  /* 0x0000000f040f7291 */ /* 0x008fc6000f8ec03f */
[----:B------:R-:W-:Y:S01]  /*00c0*/  ULDC UR4, c[0x0][0x10] ;  /* 0x0000040000047ab9 */ /* 0x000fe20000000800 */
[----:B--2---:R-:W-:-:S03]  /*00d0*/  LOP3.LUT R3, R20, 0x7f, RZ, 0xc0, !PT ;  /* 0x0000007f14037812 */ /* 0x004fc600078ec0ff */
[----:B------:R-:W2:Y:S01]  /*00e0*/  S2UR UR7, SR_CTAID.Z ;  /* 0x00000000000779c3 */ /* 0x000ea20000002700 */
[----:B-1----:R-:W-:Y:S01]  /*00f0*/  VIADD R6, R6, 0xffffffff ;  /* 0xffffffff06067836 */ /* 0x002fe20000000000 */
[C---:B------:R-:W-:Y:S02]  /*0100*/  ISETP.GE.U32.AND P0, PT, R3.reuse, 0x20, PT ;  /* 0x000000200300780c */ /* 0x040fe40003f06070 */
[C---:B------:R-:W-:Y:S02]  /*0110*/  ISETP.NE.U32.AND P2, PT, R3.reuse, RZ, PT ;  /* 0x000000ff0300720c */ /* 0x040fe40003f45070 */
[----:B------:R-:W-:Y:S02]  /*0120*/  LEA R12, R3, UR15, 0x2 ;  /* 0x0000000f030c7c11 */ /* 0x000fe4000f8e10ff */
[----:B------:R-:W1:Y:S01]  /*0130*/  S2UR UR6, SR_CTAID.X ;  /* 0x00000000000679c3 */ /* 0x000e620000002500 */
[----:B----4-:R-:W-:-:S06]  /*0140*/  VIADD R8, R13, 0xffffffff ;  /* 0xffffffff0d087836 */ /* 0x010fcc0000000000 */
[----:B------:R3:W-:Y:S01]  /*0150*/  @!P0 STS [R12], RZ ;  /* 0x000000ff0c008388 */ /* 0x0007e20000000800 */
[----:B------:R-:W-:-:S03]  /*0160*/  NOP ;  /* 0x0000000000007918 */ /* 0x000fc60000000000 */
[----:B------:R3:W-:Y:S01]  /*0170*/  @!P2 STS [UR15+0x24], R6 ;  /* 0x00002406ff00a988 */ /* 0x0007e2000800080f */
[----:B--2---:R-:W-:-:S03]  /*0180*/  UIMAD UR4, UR7, UR4, UR5 ;  /* 0x00000004070472a4 */ /* 0x004fc6000f8e0205 */
[----:B------:R3:W-:Y:S01]  /*0190*/  @!P2 STS [UR15+0x20], R8 ;  /* 0x00002008ff00a988 */ /* 0x0007e2000800080f */
[----:B-1----:R-:W-:-:S04]  /*01a0*/  UIMAD UR4, UR4, UR8, UR6 ;  /* 0x00000008040472a4 */ /* 0x002fc8000f8e0206 */
[----:B------:R-:W-:-:S04]  /*01b0*/  UIMAD UR4, UR4, 0x180, URZ ;  /* 0x00000180040478a4 */ /* 0x000fc8000f8e023f */
[----:B------:R-:W-:-:S04]  /*01c0*/  UIADD3 UR8, UP0, UR4, UR12, URZ ;  /* 0x0000000c04087290 */ /* 0x000fc8000ff1e03f */
[----:B------:R-:W-:Y:S01]  /*01d0*/  ULEA.HI.X.SX32 UR9, UR4, UR13, 0x1, UP0 ;  /* 0x0000000d04097291 */ /* 0x000fe200080f0e3f */
[----:B---3--:R-:W-:Y:S11]  /*01e0*/  @P2 BRA `(.L_x_1) ;  /* 0x0000000000182947 */ /* 0x008ff60003800000 */
[----:B------:R-:W1:Y:S01]  /*01f0*/  LDS R0, [UR15+0x8] ;  /* 0x0000080fff007984 */ /* 0x000e620008000800 */
[----:B------:R-:W2:Y:S01]  /*0200*/  LDC.64 R10, c[0x0][0x210] ;  /* 0x00008400ff0a7b82 */ /* 0x000ea20000000a00 */
[----:B------:R-:W-:Y:S02]  /*0210*/  IMAD.MOV.U32 R5, RZ, RZ, 0x70 ;  /* 0x00000070ff057424 */ /* 0x000fe400078e00ff */
[----:B--2---:R2:W-:Y:S03]  /*0220*/  STS.64 [UR15], R10 ;  /* 0x0000000aff007988 */ /* 0x0045e60008000a0f */
[----:B-1----:R-:W-:-:S05]  /*0230*/  LOP3.LUT R0, R0, 0x10, R5, 0xd8, !PT ;  /* 0x0000001000007812 */ /* 0x002fca00078ed805 */
[----:B------:R2:W-:Y:S02]  /*0240*/  STS [UR15+0x8], R0 ;  /* 0x00000800ff007988 */ /* 0x0005e4000800080f */
.L_x_1:
[----:B------:R-:W-:Y:S05]  /*0250*/  BSYNC B0 ;  /* 0x0000000000007941 */ /* 0x000fea0003800000 */
.L_x_0:
[----:B------:R-:W-:Y:S04]  /*0260*/  BSSY B0, `(.L_x_2) ;  /* 0x000000a000007945 */ /* 0x000fe80003800000 */
[----:B------:R-:W-:Y:S05]  /*0270*/  @P2 BRA `(.L_x_3) ;  /* 0x0000000000202947 */ /* 0x000fea0003800000 */
[----:B--2---:R-:W1:Y:S01]  /*0280*/  LDS R0, [UR15+0x34] ;  /* 0x0000340fff007984 */ /* 0x004e620008000800 */
[----:B------:R-:W-:Y:S02]  /*0290*/  IMAD.MOV.U32 R5, RZ, RZ, 0x3f000000 ;  /* 0x3f000000ff057424 */ /* 0x000fe400078e00ff */
[----:B------:R-:W-:Y:S01]  /*02a0*/  @!P2 IMAD.MOV.U32 R2, RZ, RZ, 0xff ;  /* 0x000000ffff02a424 */ /* 0x000fe200078e00ff */
[----:B------:R-:W2:Y:S02]  /*02b0*/  @!P2 LDS R7, [UR15+0x38] ;  /* 0x0000380fff07a984 */ /* 0x000ea40008000800 */
[----:B-1----:R-:W-:Y:S02]  /*02c0*/  LOP3.LUT R0, R0, 0xff000000, R5, 0xb8, !PT ;  /* 0xff00000000007812 */ /* 0x002fe400078eb805 */
[----:B--2---:R-:W-:-:S03]  /*02d0*/  @!P2 LOP3.LUT R2, R7, 0xff, R2, 0xb8, !PT ;  /* 0x000000ff0702a812 */ /* 0x004fc600078eb802 */
[----:B------:R1:W-:Y:S04]  /*02e0*/  STS [UR15+0x34], R0 ;  /* 0x00003400ff007988 */ /* 0x0003e8000800080f */
[----:B------:R1:W-:Y:S02]  /*02f0*/  @!P2 STS [UR15+0x38], R2 ;  /* 0x00003802ff00a988 */ /* 0x0003e4000800080f */
.L_x_3:
[----:B------:R-:W-:Y:S05]  /*0300*/  BSYNC B0 ;  /* 0x0000000000007941 */ /* 0x000fea0003800000 */
.L_x_2:
[----:B------:R-:W-:Y:S04]  /*0310*/  BSSY B0, `(.L_x_4) ;  /* 0x000000e000007945 */ /* 0x000fe80003800000 */
[----:B------:R-:W-:Y:S05]  /*0320*/  @P2 BRA `(.L_x_5) ;  /* 0x0000000000302947 */ /* 0x000fea0003800000 */
[----:B-1----:R-:W1:Y:S01]  /*0330*/  LDS R2, [UR15+0x34] ;  /* 0x0000340fff027984 */ /* 0x002e620008000800 */
[----:B------:R-:W3:Y:S03]  /*0340*/  LDC.64 R4, c[0x0][0x238] ;  /* 0x00008e00ff047b82 */ /* 0x000ee60000000a00 */
[----:B--2---:R-:W2:Y:S01]  /*0350*/  LDS R0, [UR15+0x1c] ;  /* 0x00001c0fff007984 */ /* 0x004ea20008000800 */
[C---:B---3--:R-:W-:Y:S01]  /*0360*/  SHF.L.U64.HI R5, R4.reuse, 0x1, R5 ;  /* 0x0000000104057819 */ /* 0x048fe20000010205 */
[----:B------:R-:W-:-:S03]  /*0370*/  IMAD.SHL.U32 R4, R4, 0x2, RZ ;  /* 0x0000000204047824 */ /* 0x000fc600078e00ff */
[--C-:B------:R-:W-:Y:S02]  /*0380*/  SHF.R.U32.HI R7, RZ, 0x4, R5.reuse ;  /* 0x00000004ff077819 */ /* 0x100fe40000011605 */
[----:B------:R-:W-:-:S05]  /*0390*/  SHF.R.U64 R4, R4, 0x4, R5 ;  /* 0x0000000404047819 */ /* 0x000fca0000001205 */
[----:B------:R3:W-:Y:S01]  /*03a0*/  STS [UR15+0xc], R4 ;  /* 0x00000c04ff007988 */ /* 0x0007e2000800080f */
[----:B-1----:R-:W-:Y:S02]  /*03b0*/  LOP3.LUT R2, R2, 0x7, RZ, 0xb8, !PT ;  /* 0x0000000702027812 */ /* 0x002fe400078eb8ff */
[----:B--2---:R-:W-:-:S03]  /*03c0*/  LOP3.LUT R0, R0, 0xf, R7, 0xb8, !PT ;  /* 0x0000000f00007812 */ /* 0x004fc600078eb807 */
[----:B------:R3:W-:Y:S04]  /*03d0*/  STS [UR15+0x34], R2 ;  /* 0x00003402ff007988 */ /* 0x0007e8000800080f */
[----:B------:R3:W-:Y:S02]  /*03e0*/  STS [UR15+0x1c], R0 ;  /* 0x00001c00ff007988 */ /* 0x0007e4000800080f */
.L_x_5:
[----:B------:R-:W-:Y:S05]  /*03f0*/  BSYNC B0 ;  /* 0x0000000000007941 */ /* 0x000fea0003800000 */
.L_x_4:
[----:B------:R-:W-:Y:S04]  /*0400*/  BSSY B1, `(.L_x_6) ;  /* 0x000001b000017945 */ /* 0x000fe80003800000 */
[----:B------:R-:W-:Y:S01]  /*0410*/  BSSY B0, `(.L_x_7) ;  /* 0x0000016000007945 */ /* 0x000fe20003800000 */
[----:B-123--:R-:W-:-:S03]  /*0420*/  IMAD.MOV.U32 R0, RZ, RZ, RZ ;  /* 0x000000ffff007224 */ /* 0x00efc600078e00ff */
[----:B------:R-:W-:Y:S05]  /*0430*/  @P2 BRA `(.L_x_8) ;  /* 0x0000000000202947 */ /* 0x000fea0003800000 */
[----:B------:R-:W1:Y:S02]  /*0440*/  LDS R2, [UR15+0x34] ;  /* 0x0000340fff027984 */ /* 0x000e640008000800 */
[----:B-1----:R-:W-:-:S05]  /*0450*/  LOP3.LUT R2, R2, 0x38, RZ, 0xb8, !PT ;  /* 0x0000003802027812 */ /* 0x002fca00078eb8ff */
[----:B------:R1:W-:Y:S01]  /*0460*/  STS [UR15+0x34], R2 ;  /* 0x00003402ff007988 */ /* 0x0003e2000800080f */
[----:B------:R-:W-:Y:S05]  /*0470*/  @P2 BRA `(.L_x_9) ;  /* 0x0000000000202947 */ /* 0x000fea0003800000 */
[----:B-1----:R-:W1:Y:S01]  /*0480*/  LDS R2, [UR15+0x8] ;  /* 0x0000080fff027984 */ /* 0x002e620008000800 */
[----:B------:R-:W-:-:S05]  /*0490*/  IMAD.MOV.U32 R5, RZ, RZ, 0x780 ;  /* 0x00000780ff057424 */ /* 0x000fca00078e00ff */
[----:B-1----:R-:W-:-:S05]  /*04a0*/  LOP3.LUT R2, R2, 0x500, R5, 0xd8, !PT ;  /* 0x0000050002027812 */ /* 0x002fca00078ed805 */
[----:B------:R1:W-:Y:S02]  /*04b0*/  STS [UR15+0x8], R2 ;  /* 0x00000802ff007988 */ /* 0x0003e4000800080f */
.L_x_8:
[----:B------:R-:W-:Y:S05]  /*04c0*/  @P2 BRA `(.L_x_10) ;  /* 0x0000000000282947 */ /* 0x000fea0003800000 */
[----:B-1----:R-:W1:Y:S02]  /*04d0*/  LDS R2, [UR15+0x8] ;  /* 0x0000080fff027984 */ /* 0x002e640008000800 */
[----:B-1----:R-:W-:-:S05]  /*04e0*/  LOP3.LUT R2, R2, 0x1800, RZ, 0xb8, !PT ;  /* 0x0000180002027812 */ /* 0x002fca00078eb8ff */
[----:B------:R2:W-:Y:S02]  /*04f0*/  STS [UR15+0x8], R2 ;  /* 0x00000802ff007988 */ /* 0x0005e4000800080f */
.L_x_9:
[----:B------:R-:W-:Y:S05]  /*0500*/  @P2 BREAK B0 ;  /* 0x0000000000002942 */ /* 0x000fea0003800000 */
[----:B------:R-:W-:Y:S05]  /*0510*/  @P2 BRA `(.L_x_11) ;  /* 0x0000000000242947 */ /* 0x000fea0003800000 */
[----:B------:R-:W3:Y:S01]  /*0520*/  LDS R5, [UR15+0x8] ;  /* 0x0000080fff057984 */ /* 0x000ee20008000800 */
[----:B-12---:R-:W-:-:S05]  /*0530*/  IMAD.MOV.U32 R2, RZ, RZ, 0x6000 ;  /* 0x00006000ff027424 */ /* 0x006fca00078e00ff */
[----:B---3--:R-:W-:-:S04]  /*0540*/  LOP3.LUT R2, R5, 0x6000, R2, 0xd8, !PT ;  /* 0x0000600005027812 */ /* 0x008fc800078ed802 */
[----:B------:R-:W-:-:S05]  /*0550*/  LOP3.LUT R2, R2, 0x400000, RZ, 0xb8, !PT ;  /* 0x0040000002027812 */ /* 0x000fca00078eb8ff */
[----:B------:R2:W-:Y:S02]  /*0560*/  STS [UR15+0x8], R2 ;  /* 0x00000802ff007988 */ /* 0x0005e4000800080f */
.L_x_10:
[----:B------:R-:W-:Y:S05]  /*0570*/  BSYNC B0 ;  /* 0x0000000000007941 */ /* 0x000fea0003800000 */
.L_x_7:
[----:B-12---:R-:W1:Y:S02]  /*0580*/  @!P2 LDS R2, [UR15+0x8] ;  /* 0x0000080fff02a984 */ /* 0x006e640008000800 */
[----:B-1----:R-:W-:-:S05]  /*0590*/  @!P2 LOP3.LUT R2, R2, 0x8000, RZ, 0xb8, !PT ;  /* 0x000080000202a812 */ /* 0x002fca00078eb8ff */
[----:B------:R3:W-:Y:S02]  /*05a0*/  @!P2 STS [UR15+0x8], R2 ;  /* 0x00000802ff00a988 */ /* 0x0007e4000800080f */
.L_x_11:
[----:B------:R-:W-:Y:S05]  /*05b0*/  BSYNC B1 ;  /* 0x0000000000017941 */ /* 0x000fea0003800000 */
.L_x_6:
[----:B------:R-:W-:Y:S05]  /*05c0*/  WARPSYNC.ALL ;  /* 0x0000000000007948 */ /* 0x000fea0003800000 */
[----:B------:R-:W4:Y:S02]  /*05d0*/  LDC R7, c[0x0][0x22c] ;  /* 0x00008b00ff077b82 */ /* 0x000f240000000800 */
[----:B----4-:R-:W-:Y:S01]  /*05e0*/  VIADD R7, R7, 0xffffffff ;  /* 0xffffffff07077836 */ /* 0x010fe20000000000 */
[----:B------:R-:W-:Y:S06]  /*05f0*/  @P0 BRA `(.L_x_12) ;  /* 0x0000000000280947 */ /* 0x000fec0003800000 */
[----:B-123--:R-:W1:Y:S01]  /*0600*/  S2R R2, SR_LANEID ;  /* 0x0000000000027919 */ /* 0x00ee620000000000 */
[----:B------:R-:W-:Y:S05]  /*0610*/  WARPSYNC.ALL ;  /* 0x0000000000007948 */ /* 0x000fea0003800000 */
[----:B-1----:R-:W-:-:S05]  /*0620*/  IMAD.SHL.U32 R2, R2, 0x4, RZ ;  /* 0x0000000402027824 */ /* 0x002fca00078e00ff */
[----:B------:R-:W1:Y:S01]  /*0630*/  LDS R9, [R2+UR15] ;  /* 0x0000000f02097984 */ /* 0x000e620008000800 */
[----:B------:R-:W-:-:S05]  /*0640*/  IADD3 R4, P1, R2, UR8, RZ ;  /* 0x0000000802047c10 */ /* 0x000fca000ff3e0ff */
[----:B------:R-:W-:-:S05]  /*0650*/  IMAD.X R5, RZ, RZ, UR9, P1 ;  /* 0x00000009ff057e24 */ /* 0x000fca00088e06ff */
[----:B-1----:R4:W5:Y:S01]  /*0660*/  ATOMG.E.EXCH.STRONG.GPU PT, RZ, [R4], R9 ;  /* 0x0000000904ff73a8 */ /* 0x00296200041ee100 */
[----:B------:R-:W-:-:S04]  /*0670*/  DEPBAR {5,4,3,2,1,0} ;  /* 0x0000003f0000791a */ /* 0x000fc80000000000 */
[----:B------:R4:W-:Y:S01]  /*0680*/  UTMACCTL.IV [UR8] ;  /* 0x00000000080079b9 */ /* 0x0009e20008000000 */
[----:B------:R-:W-:Y:S01]  /*0690*/  NOP ;  /* 0x0000000000007918 */ /* 0x000fe20000000000 */
.L_x_12:
[----:B------:R-:W-:Y:S05]  /*06a0*/  @P0 BRA `(.L_x_13) ;  /* 0x00000000000c0947 */ /* 0x000fea0003800000 */
[----:B------:R0:W-:Y:S01]  /*06b0*/  UTMACMDFLUSH ;  /* 0x00000000000079b7 */ /* 0x0001e20000000000 */
[----:B------:R-:W-:Y:S05]  /*06c0*/  @P0 BRA `(.L_x_13) ;  /* 0x0000000000040947 */ /* 0x000fea0003800000 */
[----:B------:R-:W-:-:S04]  /*06d0*/  DEPBAR.LE SB0, 0x0 ;  /* 0x000080000000791a */ /* 0x000fc80000000000 */
.L_x_13:
[----:B------:R-:W-:Y:S05]  /*06e0*/  WARPSYNC.ALL ;  /* 0x0000000000007948 */ /* 0x000fea0003800000 */
[----:B-----5:R-:W-:Y:S06]  /*06f0*/  BAR.SYNC.DEFER_BLOCKING 0x0 ;  /* 0x0000000000007b1d */ /* 0x020fec0000010000 */
[----:B------:R-:W-:Y:S02]  /*0700*/  BSSY B1, `(.L_x_14) ;  /* 0x000000b000017945 */ /* 0x000fe40003800000 */
[----:B------:R-:W-:Y:S06]  /*0710*/  BAR.SYNC.DEFER_BLOCKING 0x0 ;  /* 0x0000000000007b1d */ /* 0x000fec0000010000 */
[----:B------:R1:W-:Y:S01]  /*0720*/  @!P0 STS [R12], RZ ;  /* 0x000000ff0c008388 */ /* 0x0003e20000000800 */
[----:B------:R-:W-:Y:S01]  /*0730*/  NOP ;  /* 0x0000000000007918 */ /* 0x000fe20000000000 */
[----:B------:R-:W-:Y:S05]  /*0740*/  @P2 BRA `(.L_x_15) ;  /* 0x0000000000182947 */ /* 0x000fea0003800000 */
[----:B-123--:R-:W1:Y:S01]  /*0750*/  LDS R2, [UR15+0x8] ;  /* 0x0000080fff027984 */ /* 0x00ee620008000800 */
[----:B------:R-:W2:Y:S01]  /*0760*/  LDC.64 R10, c[0x0][0x218] ;  /* 0x00008600ff0a7b82 */ /* 0x000ea20000000a00 */
[----:B----4-:R-:W-:Y:S02]  /*0770*/  IMAD.MOV.U32 R5, RZ, RZ, 0x70 ;  /* 0x00000070ff057424 */ /* 0x010fe400078e00ff */
[----:B--2---:R2:W-:Y:S03]  /*0780*/  STS.64 [UR15], R10 ;  /* 0x0000000aff007988 */ /* 0x0045e60008000a0f */
[----:B-1----:R-:W-:-:S05]  /*0790*/  LOP3.LUT R2, R2, 0x10, R5, 0xd8, !PT ;  /* 0x0000001002027812 */ /* 0x002fca00078ed805 */
[----:B------:R2:W-:Y:S02]  /*07a0*/  STS [UR15+0x8], R2 ;  /* 0x00000802ff007988 */ /* 0x0005e4000800080f */
.L_x_15:
[----:B----4-:R-:W-:Y:S05]  /*07b0*/  BSYNC B1 ;  /* 0x0000000000017941 */ /* 0x010fea0003800000 */
.L_x_14:
[----:B------:R-:W-:Y:S04]  /*07c0*/  BSSY B1, `(.L_x_16) ;  /* 0x000000a000017945 */ /* 0x000fe80003800000 */
[----:B------:R-:W-:Y:S05]  /*07d0*/  @P2 BRA `(.L_x_17) ;  /* 0x0000000000202947 */ /* 0x000fea0003800000 */
[----:B-123--:R-:W1:Y:S01]  /*07e0*/  LDS R2, [UR15+0x34] ;  /* 0x0000340fff027984 */ /* 0x00ee620008000800 */
[----:B------:R-:W-:Y:S02]  /*07f0*/  IMAD.MOV.U32 R9, RZ, RZ, 0x3f000000 ;  /* 0x3f000000ff097424 */ /* 0x000fe400078e00ff */
[----:B------:R-:W-:Y:S01]  /*0800*/  @!P2 IMAD.MOV.U32 R4, RZ, RZ, 0x3f ;  /* 0x0000003fff04a424 */ /* 0x000fe200078e00ff */
[----:B------:R-:W2:Y:S02]  /*0810*/  @!P2 LDS R5, [UR15+0x38] ;  /* 0x0000380fff05a984 */ /* 0x000ea40008000800 */
[----:B-1----:R-:W-:Y:S02]  /*0820*/  LOP3.LUT R2, R2, 0xff000000, R9, 0xb8, !PT ;  /* 0xff00000002027812 */ /* 0x002fe400078eb809 */
[----:B--2---:R-:W-:-:S03]  /*0830*/  @!P2 LOP3.LUT R4, R5, 0xff, R4, 0xb8, !PT ;  /* 0x000000ff0504a812 */ /* 0x004fc600078eb804 */
[----:B------:R4:W-:Y:S04]  /*0840*/  STS [UR15+0x34], R2 ;  /* 0x00003402ff007988 */ /* 0x0009e8000800080f */
[----:B------:R4:W-:Y:S02]  /*0850*/  @!P2 STS [UR15+0x38], R4 ;  /* 0x00003804ff00a988 */ /* 0x0009e4000800080f */
.L_x_17:
[----:B------:R-:W-:Y:S05]  /*0860*/  BSYNC B1 ;  /* 0x0000000000017941 */ /* 0x000fea0003800000 */
.L_x_16:
[----:B------:R-:W-:Y:S04]  /*0870*/  BSSY B1, `(.L_x_18) ;  /* 0x0000004000017945 */ /* 0x000fe80003800000 */
[----:B------:R-:W-:Y:S05]  /*0880*/  @P2 BRA `(.L_x_19) ;  /* 0x0000000000082947 */ /* 0x000fea0003800000 */
[----:B------:R1:W-:Y:S04]  /*0890*/  STS [UR15+0x24], R8 ;  /* 0x00002408ff007988 */ /* 0x0003e8000800080f */
[----:B------:R1:W-:Y:S02]  /*08a0*/  STS [UR15+0x20], R7 ;  /* 0x00002007ff007988 */ /* 0x0003e4000800080f */
.L_x_19:
[----:B------:R-:W-:Y:S05]  /*08b0*/  BSYNC B1 ;  /* 0x0000000000017941 */ /* 0x000fea0003800000 */
.L_x_18:
[----:B------:R-:W-:Y:S04]  /*08c0*/  BSSY B1, `(.L_x_20) ;  /* 0x000000e000017945 */ /* 0x000fe80003800000 */
[----:B------:R-:W-:Y:S05]  /*08d0*/  @P2 BRA `(.L_x_21) ;  /* 0x0000000000302947 */ /* 0x000fea0003800000 */
[----:B----4-:R-:W4:Y:S01]  /*08e0*/  LDS R4, [UR15+0x34] ;  /* 0x0000340fff047984 */ /* 0x010f220008000800 */
[----:B--2---:R-:W2:Y:S03]  /*08f0*/  LDC.64 R10, c[0x0][0x240] ;  /* 0x00009000ff0a7b82 */ /* 0x004ea60000000a00 */
[----:B-1-3--:R-:W1:Y:S01]  /*0900*/  LDS R2, [UR15+0x1c] ;  /* 0x00001c0fff027984 */ /* 0x00ae620008000800 */
[C---:B--2---:R-:W-:Y:S01]  /*0910*/  SHF.L.U64.HI R8, R10.reuse, 0x1, R11 ;  /* 0x000000010a087819 */ /* 0x044fe2000001020b */
[----:B------:R-:W-:-:S03]  /*0920*/  IMAD.SHL.U32 R5, R10, 0x2, RZ ;  /* 0x000000020a057824 */ /* 0x000fc600078e00ff */
[--C-:B------:R-:W-:Y:S02]  /*0930*/  SHF.R.U32.HI R9, RZ, 0x4, R8.reuse ;  /* 0x00000004ff097819 */ /* 0x100fe40000011608 */
[----:B------:R-:W-:-:S05]  /*0940*/  SHF.R.U64 R5, R5, 0x4, R8 ;  /* 0x0000000405057819 */ /* 0x000fca0000001208 */
[----:B------:R2:W-:Y:S01]  /*0950*/  STS [UR15+0xc], R5 ;  /* 0x00000c05ff007988 */ /* 0x0005e2000800080f */
[----:B----4-:R-:W-:Y:S02]  /*0960*/  LOP3.LUT R4, R4, 0x7, RZ, 0xb8, !PT ;  /* 0x0000000704047812 */ /* 0x010fe400078eb8ff */
[----:B-1----:R-:W-:-:S03]  /*0970*/  LOP3.LUT R2, R2, 0xf, R9, 0xb8, !PT ;  /* 0x0000000f02027812 */ /* 0x002fc600078eb809 */
[----:B------:R2:W-:Y:S04]  /*0980*/  STS [UR15+0x34], R4 ;  /* 0x00003404ff007988 */ /* 0x0005e8000800080f */
[----:B------:R2:W-:Y:S02]  /*0990*/  STS [UR15+0x1c], R2 ;  /* 0x00001c02ff007988 */ /* 0x0005e4000800080f */
.L_x_21:
[----:B------:R-:W-:Y:S05]  /*09a0*/  BSYNC B1 ;  /* 0x0000000000017941 */ /* 0x000fea0003800000 */
.L_x_20:
[----:B------:R-:W-:Y:S04]  /*09b0*/  BSSY B2, `(.L_x_22) ;  /* 0x000001a000027945 */ /* 0x000fe80003800000 */
[----:B------:R-:W-:Y:S04]  /*09c0*/  BSSY B1, `(.L_x_23) ;  /* 0x0000015000017945 */ /* 0x000fe80003800000 */
[----:B------:R-:W-:Y:S05]  /*09d0*/  @P2 BRA `(.L_x_24) ;  /* 0x0000000000202947 */ /* 0x000fea0003800000 */
[----:B-1234-:R-:W1:Y:S02]  /*09e0*/  LDS R2, [UR15+0x34] ;  /* 0x0000340fff027984 */ /* 0x01ee640008000800 */
[----:B-1----:R-:W-:-:S05]  /*09f0*/  LOP3.LUT R2, R2, 0x38, RZ, 0xb8, !PT ;  /* 0x0000003802027812 */ /* 0x002fca00078eb8ff */
[----:B------:R1:W-:Y:S01]  /*0a00*/  STS [UR15+0x34], R2 ;  /* 0x00003402ff007988 */ /* 0x0003e2000800080f */
[----:B------:R-:W-:Y:S05]  /*0a10*/  @P2 BRA `(.L_x_25) ;  /* 0x0000000000202947 */ /* 0x000fea0003800000 */
[----:B-1----:R-:W1:Y:S01]  /*0a20*/  LDS R2, [UR15+0x8] ;  /* 0x0000080fff027984 */ /* 0x002e620008000800 */
[----:B------:R-:W-:-:S05]  /*0a30*/  IMAD.MOV.U32 R5, RZ, RZ, 0x780 ;  /* 0x00000780ff057424 */ /* 0x000fca00078e00ff */
[----:B-1----:R-:W-:-:S05]  /*0a40*/  LOP3.LUT R2, R2, 0x500, R5, 0xd8, !PT ;  /* 0x0000050002027812 */ /* 0x002fca00078ed805 */
[----:B------:R1:W-:Y:S02]  /*0a50*/  STS [UR15+0x8], R2 ;  /* 0x00000802ff007988 */ /* 0x0003e4000800080f */
.L_x_24:
[----:B------:R-:W-:Y:S05]  /*0a60*/  @P2 BRA `(.L_x_26) ;  /* 0x0000000000282947 */ /* 0x000fea0003800000 */
[----:B-1234-:R-:W1:Y:S02]  /*0a70*/  LDS R2, [UR15+0x8] ;  /* 0x0000080fff027984 */ /* 0x01ee640008000800 */
[----:B-1----:R-:W-:-:S05]  /*0a80*/  LOP3.LUT R2, R2, 0x1800, RZ, 0xb8, !PT ;  /* 0x0000180002027812 */ /* 0x002fca00078eb8ff */
[----:B------:R2:W-:Y:S02]  /*0a90*/  STS [UR15+0x8], R2 ;  /* 0x00000802ff007988 */ /* 0x0005e4000800080f */
.L_x_25:
[----:B------:R-:W-:Y:S05]  /*0aa0*/  @P2 BREAK B1 ;  /* 0x0000000000012942 */ /* 0x000fea0003800000 */
[----:B------:R-:W-:Y:S05]  /*0ab0*/  @P2 BRA `(.L_x_27) ;  /* 0x0000000000242947 */ /* 0x000fea0003800000 */
[----:B-12---:R-:W1:Y:S01]  /*0ac0*/  LDS R2, [UR15+0x8] ;  /* 0x0000080fff027984 */ /* 0x006e620008000800 */
[----:B------:R-:W-:-:S05]  /*0ad0*/  IMAD.MOV.U32 R5, RZ, RZ, 0x6000 ;  /* 0x00006000ff057424 */ /* 0x000fca00078e00ff */
[----:B-1----:R-:W-:-:S04]  /*0ae0*/  LOP3.LUT R2, R2, 0x6000, R5, 0xd8, !PT ;  /* 0x0000600002027812 */ /* 0x002fc800078ed805 */
[----:B------:R-:W-:-:S05]  /*0af0*/  LOP3.LUT R2, R2, 0x400000, RZ, 0xb8, !PT ;  /* 0x0040000002027812 */ /* 0x000fca00078eb8ff */
[----:B------:R1:W-:Y:S02]  /*0b00*/  STS [UR15+0x8], R2 ;  /* 0x00000802ff007988 */ /* 0x0003e4000800080f */
.L_x_26:
[----:B------:R-:W-:Y:S05]  /*0b10*/  BSYNC B1 ;  /* 0x0000000000017941 */ /* 0x000fea0003800000 */
.L_x_23:
[----:B-1234-:R-:W1:Y:S02]  /*0b20*/  @!P2 LDS R2, [UR15+0x8] ;  /* 0x0000080fff02a984 */ /* 0x01ee640008000800 */
[----:B-1----:R-:W-:-:S05]  /*0b30*/  @!P2 LOP3.LUT R2, R2, 0x8000, RZ, 0xb8, !PT ;  /* 0x000080000202a812 */ /* 0x002fca00078eb8ff */
[----:B------:R3:W-:Y:S02]  /*0b40*/  @!P2 STS [UR15+0x8], R2 ;  /* 0x00000802ff00a988 */ /* 0x0007e4000800080f */
.L_x_27:
[----:B------:R-:W-:Y:S05]  /*0b50*/  BSYNC B2 ;  /* 0x0000000000027941 */ /* 0x000fea0003800000 */
.L_x_22:
[----:B------:R-:W-:Y:S05]  /*0b60*/  WARPSYNC.ALL ;  /* 0x0000000000007948 */ /* 0x000fea0003800000 */
[----:B------:R-:W-:-:S04]  /*0b70*/  UIADD3 UR11, UR4, 0x80, URZ ;  /* 0x00000080040b7890 */ /* 0x000fc8000fffe03f */
[----:B------:R-:W-:-:S04]  /*0b80*/  UIADD3 UR10, UP0, UR11, UR12, URZ ;  /* 0x0000000c0b0a7290 */ /* 0x000fc8000ff1e03f */
[----:B------:R-:W-:Y:S01]  /*0b90*/  ULEA.HI.X.SX32 UR11, UR11, UR13, 0x1, UP0 ;  /* 0x0000000d0b0b7291 */ /* 0x000fe200080f0e3f */
[----:B------:R-:W-:Y:S11]  /*0ba0*/  @P0 BRA `(.L_x_28) ;  /* 0x0000000000280947 */ /* 0x000ff60003800000 */
        /* <DEDUP_REMOVED lines=10> */
.L_x_28:
[----:B------:R-:W-:Y:S05]  /*0c50*/  @P0 BRA `(.L_x_29) ;  /* 0x00000000000c0947 */ /* 0x000fea0003800000 */
[----:B------:R0:W-:Y:S01]  /*0c60*/  UTMACMDFLUSH ;  /* 0x00000000000079b7 */ /* 0x0001e20000000000 */
[----:B------:R-:W-:Y:S05]  /*0c70*/  @P0 BRA `(.L_x_29) ;  /* 0x0000000000040947 */ /* 0x000fea0003800000 */
[----:B------:R-:W-:-:S04]  /*0c80*/  DEPBAR.LE SB0, 0x0 ;  /* 0x000080000000791a */ /* 0x000fc80000000000 */
.L_x_29:
        /* <DEDUP_REMOVED lines=8> */
[----:B----4-:R-:W2:Y:S01]  /*0d10*/  LDC.64 R8, c[0x0][0x220] ;  /* 0x00008800ff087b82 */ /* 0x010ea20000000a00 */
[----:B------:R-:W-:Y:S02]  /*0d20*/  IMAD.MOV.U32 R5, RZ, RZ, 0x70 ;  /* 0x00000070ff057424 */ /* 0x000fe400078e00ff */
[----:B--2---:R2:W-:Y:S03]  /*0d30*/  STS.64 [UR15], R8 ;  /* 0x00000008ff007988 */ /* 0x0045e60008000a0f */
[----:B-1----:R-:W-:-:S05]  /*0d40*/  LOP3.LUT R2, R2, 0x10, R5, 0xd8, !PT ;  /* 0x0000001002027812 */ /* 0x002fca00078ed805 */
[----:B------:R2:W-:Y:S02]  /*0d50*/  STS [UR15+0x8], R2 ;  /* 0x00000802ff007988 */ /* 0x0005e4000800080f */
.L_x_31:
[----:B----4-:R-:W-:Y:S05]  /*0d60*/  BSYNC B2 ;  /* 0x0000000000027941 */ /* 0x010fea0003800000 */
.L_x_30:
[----:B------:R-:W-:Y:S04]  /*0d70*/  BSSY B3, `(.L_x_32) ;  /* 0x0000011000037945 */ /* 0x000fe80003800000 */
[----:B------:R-:W-:Y:S04]  /*0d80*/  BSSY B2, `(.L_x_33) ;  /* 0x000000e000027945 */ /* 0x000fe80003800000 */
[----:B------:R-:W-:Y:S05]  /*0d90*/  @P2 BRA `(.L_x_34) ;  /* 0x0000000000242947 */ /* 0x000fea0003800000 */
[----:B-123--:R-:W1:Y:S01]  /*0da0*/  LDS R2, [UR15+0x34] ;  /* 0x0000340fff027984 */ /* 0x00ee620008000800 */
[----:B------:R-:W-:-:S05]  /*0db0*/  IMAD.MOV.U32 R5, RZ, RZ, 0x3f000000 ;  /* 0x3f000000ff057424 */ /* 0x000fca00078e00ff */
[----:B-1----:R-:W-:-:S05]  /*0dc0*/  LOP3.LUT R2, R2, 0xff000000, R5, 0xb8, !PT ;  /* 0xff00000002027812 */ /* 0x002fca00078eb805 */
[----:B------:R1:W-:Y:S01]  /*0dd0*/  STS [UR15+0x34], R2 ;  /* 0x00003402ff007988 */ /* 0x0003e2000800080f */
[----:B------:R-:W-:Y:S05]  /*0de0*/  @P2 BRA `(.L_x_35) ;  /* 0x00000000001c2947 */ /* 0x000fea0003800000 */
[----:B-1----:R-:W1:Y:S01]  /*0df0*/  LDS R2, [UR15+0x38] ;  /* 0x0000380fff027984 */ /* 0x002e620008000800 */
[----:B------:R-:W-:-:S05]  /*0e00*/  IMAD.MOV.U32 R5, RZ, RZ, 0xff ;  /* 0x000000ffff057424 */ /* 0x000fca00078e00ff */
[----:B-1----:R-:W-:-:S05]  /*0e10*/  LOP3.LUT R2, R2, 0xff, R5, 0xb8, !PT ;  /* 0x000000ff02027812 */ /* 0x002fca00078eb805 */
[----:B------:R4:W-:Y:S02]  /*0e20*/  STS [UR15+0x38], R2 ;  /* 0x00003802ff007988 */ /* 0x0009e4000800080f */
.L_x_34:
[----:B------:R-:W-:Y:S05]  /*0e30*/  @P2 BREAK B2 ;  /* 0x0000000000022942 */ /* 0x000fea0003800000 */
[----:B------:R-:W-:Y:S05]  /*0e40*/  @P2 BRA `(.L_x_36) ;  /* 0x00000000000c2947 */ /* 0x000fea0003800000 */
[----:B------:R1:W-:Y:S02]  /*0e50*/  STS [UR15+0x20], R7 ;  /* 0x00002007ff007988 */ /* 0x0003e4000800080f */
.L_x_35:
[----:B------:R-:W-:Y:S05]  /*0e60*/  BSYNC B2 ;  /* 0x0000000000027941 */ /* 0x000fea0003800000 */
.L_x_33:
[----:B------:R1:W-:Y:S02]  /*0e70*/  @!P2 STS [UR15+0x24], R6 ;  /* 0x00002406ff00a988 */ /* 0x0003e4000800080f */
.L_x_36:
[----:B------:R-:W-:Y:S05]  /*0e80*/  BSYNC B3 ;  /* 0x0000000000037941 */ /* 0x000fea0003800000 */
.L_x_32:
[----:B------:R-:W-:Y:S05]  /*0e90*/  WARPSYNC.ALL ;  /* 0x0000000000007948 */ /* 0x000fea0003800000 */
[----:B------:R-:W-:Y:S04]  /*0ea0*/  BSSY B3, `(.L_x_37) ;  /* 0x000000e000037945 */ /* 0x000fe80003800000 */
[----:B------:R-:W-:Y:S05]  /*0eb0*/  @P2 BRA `(.L_x_38) ;  /* 0x0000000000302947 */ /* 0x000fea0003800000 */
[----:B------:R-:W5:Y:S01]  /*0ec0*/  LDS R4, [UR15+0x34] ;  /* 0x0000340fff047984 */ /* 0x000f620008000800 */
[----:B--2---:R-:W2:Y:S03]  /*0ed0*/  LDC.64 R8, c[0x0][0x248] ;  /* 0x00009200ff087b82 */ /* 0x004ea60000000a00 */
[----:B-1-34-:R-:W1:Y:S01]  /*0ee0*/  LDS R2, [UR15+0x1c] ;  /* 0x00001c0fff027984 */ /* 0x01ae620008000800 */
[C---:B--2---:R-:W-:Y:S01]  /*0ef0*/  SHF.L.U64.HI R6, R8.reuse, 0x1, R9 ;  /* 0x0000000108067819 */ /* 0x044fe20000010209 */
[----:B------:R-:W-:-:S03]  /*0f00*/  IMAD.SHL.U32 R5, R8, 0x2, RZ ;  /* 0x0000000208057824 */ /* 0x000fc600078e00ff */
[--C-:B------:R-:W-:Y:S02]  /*0f10*/  SHF.R.U32.HI R7, RZ, 0x4, R6.reuse ;  /* 0x00000004ff077819 */ /* 0x100fe40000011606 */
[----:B------:R-:W-:-:S05]  /*0f20*/  SHF.R.U64 R5, R5, 0x4, R6 ;  /* 0x0000000405057819 */ /* 0x000fca0000001206 */
[----:B------:R2:W-:Y:S01]  /*0f30*/  STS [UR15+0xc], R5 ;  /* 0x00000c05ff007988 */ /* 0x0005e2000800080f */
[----:B-----5:R-:W-:Y:S02]  /*0f40*/  LOP3.LUT R4, R4, 0x7, RZ, 0xb8, !PT ;  /* 0x0000000704047812 */ /* 0x020fe400078eb8ff */
[----:B-1----:R-:W-:-:S03]  /*0f50*/  LOP3.LUT R2, R2, 0xf, R7, 0xb8, !PT ;  /* 0x0000000f02027812 */ /* 0x002fc600078eb807 */
[----:B------:R2:W-:Y:S04]  /*0f60*/  STS [UR15+0x34], R4 ;  /* 0x00003404ff007988 */ /* 0x0005e8000800080f */
[----:B------:R2:W-:Y:S02]  /*0f70*/  STS [UR15+0x1c], R2 ;  /* 0x00001c02ff007988 */ /* 0x0005e4000800080f */
.L_x_38:
[----:B------:R-:W-:Y:S05]  /*0f80*/  BSYNC B3 ;  /* 0x0000000000037941 */ /* 0x000fea0003800000 */
.L_x_37:
        /* <DEDUP_REMOVED lines=11> */
.L_x_41:
[----:B------:R-:W-:Y:S05]  /*1040*/  @P2 BRA `(.L_x_43) ;  /* 0x0000000000282947 */ /* 0x000fea0003800000 */
[----:B-1234-:R-:W1:Y:S02]  /*1050*/  LDS R2, [UR15+0x8] ;  /* 0x0000080fff027984 */ /* 0x01ee640008000800 */
[----:B-1----:R-:W-:-:S05]  /*1060*/  LOP3.LUT R2, R2, 0x1800, RZ, 0xb8, !PT ;  /* 0x0000180002027812 */ /* 0x002fca00078eb8ff */
[----:B------:R2:W-:Y:S02]  /*1070*/  STS [UR15+0x8], R2 ;  /* 0x00000802ff007988 */ /* 0x0005e4000800080f */
.L_x_42:
[----:B------:R-:W-:Y:S05]  /*1080*/  @P2 BREAK B4 ;  /* 0x0000000000042942 */ /* 0x000fea0003800000 */
[----:B------:R-:W-:Y:S05]  /*1090*/  @P2 BRA `(.L_x_44) ;  /* 0x0000000000242947 */ /* 0x000fea0003800000 */
[----:B-12---:R-:W1:Y:S01]  /*10a0*/  LDS R2, [UR15+0x8] ;  /* 0x0000080fff027984 */ /* 0x006e620008000800 */
[----:B------:R-:W-:-:S05]  /*10b0*/  IMAD.MOV.U32 R5, RZ, RZ, 0x6000 ;  /* 0x00006000ff057424 */ /* 0x000fca00078e00ff */
[----:B-1----:R-:W-:-:S04]  /*10c0*/  LOP3.LUT R2, R2, 0x6000, R5, 0xd8, !PT ;  /* 0x0000600002027812 */ /* 0x002fc800078ed805 */
[----:B------:R-:W-:-:S05]  /*10d0*/  LOP3.LUT R2, R2, 0x400000, RZ, 0xb8, !PT ;  /* 0x0040000002027812 */ /* 0x000fca00078eb8ff */
[----:B------:R1:W-:Y:S02]  /*10e0*/  STS [UR15+0x8], R2 ;  /* 0x00000802ff007988 */ /* 0x0003e4000800080f */
.L_x_43:
[----:B------:R-:W-:Y:S05]  /*10f0*/  BSYNC B4 ;  /* 0x0000000000047941 */ /* 0x000fea0003800000 */
.L_x_40:
[----:B-1234-:R-:W1:Y:S02]  /*1100*/  @!P2 LDS R2, [UR15+0x8] ;  /* 0x0000080fff02a984 */ /* 0x01ee640008000800 */
[----:B-1----:R-:W-:-:S05]  /*1110*/  @!P2 LOP3.LUT R2, R2, 0x8000, RZ, 0xb8, !PT ;  /* 0x000080000202a812 */ /* 0x002fca00078eb8ff */
[----:B------:R3:W-:Y:S02]  /*1120*/  @!P2 STS [UR15+0x8], R2 ;  /* 0x00000802ff00a988 */ /* 0x0007e4000800080f */
.L_x_44:
[----:B------:R-:W-:Y:S05]  /*1130*/  BSYNC B3 ;  /* 0x0000000000037941 */ /* 0x000fea0003800000 */
.L_x_39:
[----:B------:R-:W-:Y:S05]  /*1140*/  WARPSYNC.ALL ;  /* 0x0000000000007948 */ /* 0x000fea0003800000 */
[----:B------:R4:W-:Y:S01]  /*1150*/  STL [R1], RZ ;  /* 0x000000ff01007387 */ /* 0x0009e20000100800 */
[----:B------:R-:W-:Y:S01]  /*1160*/  UIADD3 UR4, UR4, 0x100, URZ ;  /* 0x0000010004047890 */ /* 0x000fe2000fffe03f */
[----:B------:R-:W-:Y:S02]  /*1170*/  ISETP.GE.AND P1, PT, R13, 0x1, PT ;  /* 0x000000010d00780c */ /* 0x000fe40003f26270 */
[----:B------:R-:W-:Y:S01]  /*1180*/  SHF.R.U32.HI R6, RZ, 0x5, R20 ;  /* 0x00000005ff067819 */ /* 0x000fe20000011614 */
[----:B------:R-:W-:-:S04]  /*1190*/  UIADD3 UR12, UP0, UR4, UR12, URZ ;  /* 0x0000000c040c7290 */ /* 0x000fc8000ff1e03f */
[----:B------:R-:W-:Y:S01]  /*11a0*/  ULEA.HI.X.SX32 UR13, UR4, UR13, 0x1, UP0 ;  /* 0x0000000d040d7291 */ /* 0x000fe200080f0e3f */
[----:B----4-:R-:W-:Y:S11]  /*11b0*/  @P0 BRA `(.L_x_45) ;  /* 0x0000000000280947 */ /* 0x010ff60003800000 */
        /* <DEDUP_REMOVED lines=10> */
.L_x_45:
[----:B------:R-:W-:Y:S05]  /*1260*/  @P0 BRA `(.L_x_46) ;  /* 0x00000000000c0947 */ /* 0x000fea0003800000 */
[----:B------:R0:W-:Y:S01]  /*1270*/  UTMACMDFLUSH ;  /* 0x00000000000079b7 */ /* 0x0001e20000000000 */
[----:B------:R-:W-:Y:S05]  /*1280*/  @P0 BRA `(.L_x_46) ;  /* 0x0000000000040947 */ /* 0x000fea0003800000 */
[----:B------:R-:W-:-:S04]  /*1290*/  DEPBAR.LE SB0, 0x0 ;  /* 0x000080000000791a */ /* 0x000fc80000000000 */
.L_x_46:
[----:B------:R1:W-:Y:S01]  /*12a0*/  STL [R1+0x4], RZ ;  /* 0x000004ff01007387 */ /* 0x0003e20000100800 */
[----:B------:R-:W-:Y:S05]  /*12b0*/  WARPSYNC.ALL ;  /* 0x0000000000007948 */ /* 0x000fea0003800000 */
[----:B------:R1:W-:Y:S01]  /*12c0*/  STL [R1+0x8], RZ ;  /* 0x000008ff01007387 */ /* 0x0003e20000100800 */
[----:B-----5:R-:W-:Y:S01]  /*12d0*/  VOTEU.ALL UP0, P2 ;  /* 0x00000000003f7886 */ /* 0x020fe20001000000 */
[----:B------:R-:W-:Y:S01]  /*12e0*/  UMOV UR16, 0x1 ;  /* 0x0000000100107882 */ /* 0x000fe20000000000 */
[----:B------:R-:W-:Y:S01]  /*12f0*/  VOTEU.ALL UP1, P2 ;  /* 0x00000000003f7886 */ /* 0x000fe20001020000 */
[----:B------:R1:W-:Y:S01]  /*1300*/  STL [R1+0xc], RZ ;  /* 0x00000cff01007387 */ /* 0x0003e20000100800 */
[----:B------:R-:W-:Y:S01]  /*1310*/  R2UR UR7, R6 ;  /* 0x00000000060772ca */ /* 0x000fe200000e0000 */
[----:B------:R-:W-:-:S04]  /*1320*/  @!UP0 UIADD3 UR20, -UR16, 0x100000, URZ ;  /* 0x0010000010148890 */ /* 0x000fc8000fffe13f */
[----:B------:R-:W-:Y:S02]  /*1330*/  @!UP0 USHF.L.U32 UR21, UR20, 0xb, URZ ;  /* 0x0000000b14158899 */ /* 0x000fe4000800063f */
[----:B------:R-:W-:Y:S01]  /*1340*/  @!UP0 USHF.L.U32 UR20, UR20, 0x1, URZ ;  /* 0x0000000114148899 */ /* 0x000fe2000800063f */
[----:B------:R-:W-:Y:S01]  /*1350*/  CS2R R152, SRZ ;  /* 0x0000000000987805 */ /* 0x000fe2000001ff00 */
[----:B------:R1:W-:Y:S01]  /*1360*/  STL [R1+0x10], RZ ;  /* 0x000010ff01007387 */ /* 0x0003e20000100800 */
[----:B------:R-:W-:-:S04]  /*1370*/  @!UP0 UIADD3 UR16, -UR16, 0x100000, URZ ;  /* 0x0010000010108890 */ /* 0x000fc8000fffe13f */
[----:B------:R-:W-:Y:S02]  /*1380*/  @!UP0 USHF.L.U32 UR17, UR16, 0xb, URZ ;  /* 0x0000000b10118899 */ /* 0x000fe4000800063f */
[----:B------:R-:W-:Y:S01]  /*1390*/  @!UP0 USHF.L.U32 UR16, UR16, 0x1, URZ ;  /* 0x0000000110108899 */ /* 0x000fe2000800063f */
[----:B------:R-:W-:Y:S01]  /*13a0*/  CS2R R154, SRZ ;  /* 0x00000000009a7805 */ /* 0x000fe2000001ff00 */
[----:B------:R-:W-:Y:S01]  /*13b0*/  VOTEU.ALL UP0, P2 ;  /* 0x00000000003f7886 */ /* 0x000fe20001000000 */
[----:B------:R1:W-:Y:S01]  /*13c0*/  STL [R1+0x14], RZ ;  /* 0x000014ff01007387 */ /* 0x0003e20000100800 */
[----:B------:R-:W-:Y:S01]  /*13d0*/  USHF.L.U32 UR14, UR5, 0x7, URZ ;  /* 0x00000007050e7899 */ /* 0x000fe2000800063f */
[----:B------:R-:W-:Y:S01]  /*13e0*/  CS2R R156, SRZ ;  /* 0x00000000009c7805 */ /* 0x000fe2000001ff00 */
[----:B------:R-:W-:Y:S01]  /*13f0*/  USHF.L.U32 UR19, UR6, 0x8, URZ ;  /* 0x0000000806137899 */ /* 0x000fe2000800063f */
[----:B------:R1:W-:Y:S01]  /*1400*/  STL [R1+0x18], RZ ;  /* 0x000018ff01007387 */ /* 0x0003e20000100800 */
[----:B------:R-:W-:-:S02]  /*1410*/  CS2R R158, SRZ ;  /* 0x00000000009e7805 */ /* 0x000fc4000001ff00 */
[----:B------:R-:W-:Y:S02]  /*1420*/  CS2R R160, SRZ ;  /* 0x0000000000a07805 */ /* 0x000fe4000001ff00 */
[----:B------:R-:W-:Y:S01]  /*1430*/  CS2R R162, SRZ ;  /* 0x0000000000a27805 */ /* 0x000fe2000001ff00 */
[----:B------:R1:W-:Y:S01]  /*1440*/  STL [R1+0x1c], RZ ;  /* 0x00001cff01007387 */ /* 0x0003e20000100800 */
[----:B------:R-:W-:Y:S02]  /*1450*/  CS2R R164, SRZ ;  /* 0x0000000000a47805 */ /* 0x000fe4000001ff00 */
[----:B------:R-:W-:Y:S02]  /*1460*/  CS2R R166, SRZ ;  /* 0x0000000000a67805 */ /* 0x000fe4000001ff00 */
[----:B------:R-:W-:Y:S01]  /*1470*/  CS2R R168, SRZ ;  /* 0x0000000000a87805 */ /* 0x000fe2000001ff00 */
        /* <DEDUP_REMOVED lines=96> */
[----:B------:R-:W-:Y:S01]  /*1a80*/  BAR.SYNC.DEFER_BLOCKING 0x0 ;  /* 0x0000000000007b1d */ /* 0x000fe20000010000 */
[----:B------:R-:W-:-:S02]  /*1a90*/  CS2R R58, SRZ ;  /* 0x00000000003a7805 */ /* 0x000fc4000001ff00 */
[----:B------:R-:W-:Y:S02]  /*1aa0*/  CS2R R60, SRZ ;  /* 0x00000000003c7805 */ /* 0x000fe4000001ff00 */
[----:B------:R-:W-:Y:S02]  /*1ab0*/  CS2R R62, SRZ ;  /* 0x00000000003e7805 */ /* 0x000fe4000001ff00 */
[----:B------:R-:W-:Y:S02]  /*1ac0*/  CS2R R64, SRZ ;  /* 0x0000000000407805 */ /* 0x000fe4000001ff00 */
        /* <DEDUP_REMOVED lines=13> */
[----:B------:R-:W-:Y:S01]  /*1ba0*/  CS2R R86, SRZ ;  /* 0x0000000000567805 */ /* 0x000fe2000001ff00 */
[----:B------:R1:W-:Y:S04]  /*1bb0*/  STL [R1+0x8c], RZ ;  /* 0x00008cff01007387 */ /* 0x0003e80000100800 */
[----:B------:R1:W-:Y:S04]  /*1bc0*/  STL [R1+0x90], RZ ;  /* 0x000090ff01007387 */ /* 0x0003e80000100800 */
[----:B------:R-:W2:Y:S02]  /*1bd0*/  FENCE.VIEW.ASYNC.S ;  /* 0x00000000000073c6 */ /* 0x000ea40000000000 */
[----:B--2---:R1:W2:Y:S02]  /*1be0*/  @!UP0 SYNCS.EXCH.64 URZ, [UR15+0x18000], UR20 ;  /* 0x018000140f3f85b2 */ /* 0x0042a40008000100 */
[----:B------:R1:W-:Y:S04]  /*1bf0*/  STL [R1+0x94], RZ ;  /* 0x000094ff01007387 */ /* 0x0003e80000100800 */
        /* <DEDUP_REMOVED lines=18> */
[----:B------:R1:W-:Y:S01]  /*1d20*/  STL [R1+0xe0], RZ ;  /* 0x0000e0ff01007387 */ /* 0x0003e20000100800 */
[----:B--2---:R-:W-:Y:S06]  /*1d30*/  BAR.SYNC.DEFER_BLOCKING 0x0 ;  /* 0x0000000000007b1d */ /* 0x004fec0000010000 */
[----:B------:R1:W-:Y:S04]  /*1d40*/  STL [R1+0xe4], RZ ;  /* 0x0000e4ff01007387 */ /* 0x0003e80000100800 */
[----:B------:R1:W-:Y:S04]  /*1d50*/  STL [R1+0xe8], RZ ;  /* 0x0000e8ff01007387 */ /* 0x0003e80000100800 */
[----:B------:R1:W-:Y:S04]  /*1d60*/  STL [R1+0xec], RZ ;  /* 0x0000ecff01007387 */ /* 0x0003e80000100800 */
[----:B------:R1:W-:Y:S04]  /*1d70*/  STL [R1+0xf0], RZ ;  /* 0x0000f0ff01007387 */ /* 0x0003e80000100800 */
[----:B------:R1:W-:Y:S01]  /*1d80*/  STL [R1+0xf4], RZ ;  /* 0x0000f4ff01007387 */ /* 0x0003e20000100800 */
[----:B------:R1:W2:Y:S03]  /*1d90*/  @!UP1 SYNCS.EXCH.64 URZ, [UR15+0x18008], UR16 ;  /* 0x018008100f3f95b2 */ /* 0x0002a60008000100 */
[----:B------:R1:W-:Y:S04]  /*1da0*/  STL [R1+0xf8], RZ ;  /* 0x0000f8ff01007387 */ /* 0x0003e80000100800 */
[----:B------:R1:W-:Y:S01]  /*1db0*/  STL [R1+0xfc], RZ ;  /* 0x0000fcff01007387 */ /* 0x0003e20000100800 */
[----:B------:R-:W-:Y:S05]  /*1dc0*/  @!P1 BRA `(.L_x_47) ;  /* 0x0000001800849947 */ /* 0x000fea0003800000 */
[----:B------:R1:W-:Y:S01]  /*1dd0*/  STL [R1], RZ ;  /* 0x000000ff01007387 */ /* 0x0003e20000100800 */
[----:B------:R-:W-:Y:S02]  /*1de0*/  CS2R R152, SRZ ;  /* 0x0000000000987805 */ /* 0x000fe4000001ff00 */
        /* <DEDUP_REMOVED lines=127> */
[----:B------:R-:W-:Y:S01]  /*25e0*/  UMOV UR4, URZ ;  /* 0x0000003f00047c82 */ /* 0x000fe20008000000 */
[----:B------:R-:W-:-:S02]  /*25f0*/  UMOV UR18, URZ ;  /* 0x0000003f00127c82 */ /* 0x000fc40008000000 */
        /* <DEDUP_REMOVED lines=30> */
[----:B------:R1:W-:Y:S02]  /*27e0*/  STL [R1+0xfc], RZ ;  /* 0x0000fcff01007387 */ /* 0x0003e40000100800 */
.L_x_49:
[----:B--2---:R-:W-:Y:S01]  /*27f0*/  BAR.SYNC.DEFER_BLOCKING 0x0 ;  /* 0x0000000000007b1d */ /* 0x004fe20000010000 */
[----:B------:R-:W-:Y:S01]  /*2800*/  ULEA UR29, UR4, UR15, 0x3 ;  /* 0x0000000f041d7291 */ /* 0x000fe2000f8e183f */
[----:B-1-3--:R-:W-:Y:S01]  /*2810*/  @!P2 IMAD.MOV.U32 R2, RZ, RZ, 0xc000 ;  /* 0x0000c000ff02a424 */ /* 0x00afe200078e00ff */
[----:B------:R-:W-:Y:S01]  /*2820*/  ELECT P0, URZ, PT ;  /* 0x00000000003f782f */ /* 0x000fe20003800000 */
[----:B------:R-:W-:-:S03]  /*2830*/  ULEA UR17, UR4, UR15, 0xe ;  /* 0x0000000f04117291 */ /* 0x000fc6000f8e703f */
[----:B------:R-:W-:Y:S01]  /*2840*/  ISETP.LT.U32.AND P0, PT, R3, 0x20, P0 ;  /* 0x000000200300780c */ /* 0x000fe20000701070 */
[----:B------:R-:W-:Y:S02]  /*2850*/  ULEA UR16, UR4, UR15, 0xf ;  /* 0x0000000f04107291 */ /* 0x000fe4000f8e783f */
[----:B------:R-:W-:Y:S01]  /*2860*/  UIADD3 UR28, UR17, 0x10000, URZ ;  /* 0x00010000111c7890 */ /* 0x000fe2000fffe03f */
[----:B------:R-:W-:Y:S01]  /*2870*/  ELECT P1, URZ, PT ;  /* 0x00000000003f782f */ /* 0x000fe20003820000 */
[----:B------:R-:W-:-:S03]  /*2880*/  ULOP3.LUT UR20, UR7, 0x1, URZ, 0xc0, !UPT ;  /* 0x0000000107147892 */ /* 0x000fc6000f8ec03f */
[----:B------:R-:W-:Y:S01]  /*2890*/  ISETP.LT.U32.AND P1, PT, R3, 0x40, P1 ;  /* 0x000000400300780c */ /* 0x000fe20000f21070 */
[----:B------:R-:W-:Y:S01]  /*28a0*/  UMOV UR23, UR18 ;  /* 0x0000001200177c82 */ /* 0x000fe20008000000 */
[----:B------:R-:W-:-:S03]  /*28b0*/  ULEA UR22, UR20, UR14, 0x6 ;  /* 0x0000000e14167291 */ /* 0x000fc6000f8e303f */
[----:B------:R-:W-:Y:S01]  /*28c0*/  VOTEU.ANY UP0, P0 ;  /* 0x00000000003f7886 */ /* 0x000fe20000000100 */
[----:B------:R-:W-:Y:S01]  /*28d0*/  VOTEU.ANY UP2, P0 ;  /* 0x00000000003f7886 */ /* 0x000fe20000040100 */
[----:B------:R-:W-:Y:S01]  /*28e0*/  ULEA UR20, UR20, UR28, 0xd ;  /* 0x0000001c14147291 */ /* 0x000fe2000f8e683f */
[----:B------:R1:W-:Y:S01]  /*28f0*/  @!P2 SYNCS.ARRIVE.TRANS64 RZ, [UR29+0x18000], R2 ;  /* 0x01800002ffffa9a7 */ /* 0x0003e2000800001d */
[----:B------:R2:W-:Y:S06]  /*2900*/  MEMBAR.ALL.CTA ;  /* 0x0000000000007992 */ /* 0x0005ec0000008000 */
[----:B--2---:R-:W2:Y:S01]  /*2910*/  FENCE.VIEW.ASYNC.S ;  /* 0x00000000000073c6 */ /* 0x004ea20000000000 */
[----:B------:R-:W-:Y:S01]  /*2920*/  @UP0 UIADD3 UR17, UR29, 0x18000, URZ ;  /* 0x000180001d110890 */ /* 0x000fe2000fffe03f */
[----:B------:R-:W-:Y:S01]  /*2930*/  @UP0 UMOV UR24, UR8 ;  /* 0x0000000800180c82 */ /* 0x000fe20008000000 */
[----:B------:R-:W-:Y:S01]  /*2940*/  @UP0 UMOV UR25, UR9 ;  /* 0x0000000900190c82 */ /* 0x000fe20008000000 */
[----:B--2---:R-:W-:Y:S01]  /*2950*/  VOTEU.ANY UP1, P1 ;  /* 0x00000000003f7886 */ /* 0x004fe20000820100 */
[----:B------:R-:W-:Y:S01]  /*2960*/  VOTEU.ANY UP3, P1 ;  /* 0x00000000003f7886 */ /* 0x000fe20000860100 */
[----:B-1----:R-:W-:-:S03]  /*2970*/  SHF.L.U32 R2, R0, 0x1f, RZ ;  /* 0x0000001f00027819 */ /* 0x002fc600000006ff */
[----:B------:R-:W-:Y:S01]  /*2980*/  @UP1 UIADD3 UR21, UR29, 0x18000, URZ ;  /* 0x000180001d151890 */ /* 0x000fe2000fffe03f */
[----:B------:R-:W-:Y:S01]  /*2990*/  @UP1 UMOV UR26, UR10 ;  /* 0x0000000a001a1c82 */ /* 0x000fe20008000000 */
[----:B------:R-:W-:Y:S01]  /*29a0*/  @UP1 UMOV UR27, UR11 ;  /* 0x0000000b001b1c82 */ /* 0x000fe20008000000 */
[----:B------:R-:W-:Y:S06]  /*29b0*/  BAR.SYNC.DEFER_BLOCKING 0x0 ;  /* 0x0000000000007b1d */ /* 0x000fec0000010000 */
[----:B------:R1:W-:Y:S02]  /*29c0*/  @UP2 UTMALDG.2D [UR16], [UR24] ;  /* 0x00000010180025b4 */ /* 0x0003e40008008000 */
[----:B------:R-:W-:Y:S06]  /*29d0*/  BAR.SYNC.DEFER_BLOCKING 0x0 ;  /* 0x0000000000007b1d */ /* 0x000fec0000010000 */
[----:B------:R1:W-:Y:S02]  /*29e0*/  @UP3 UTMALDG.2D [UR20], [UR26] ;  /* 0x000000141a0035b4 */ /* 0x0003e40008008000 */
[----:B------:R-:W-:Y:S06]  /*29f0*/  BAR.SYNC.DEFER_BLOCKING 0x0 ;  /* 0x0000000000007b1d */ /* 0x000fec0000010000 */
[----:B------:R-:W2:Y:S02]  /*2a00*/  SYNCS.PHASECHK.TRANS64.TRYWAIT P0, [UR29+0x18000], R2 ;  /* 0x01800002ff0075a7 */ /* 0x000ea4000800015d */
[----:B-12---:R-:W-:Y:S05]  /*2a10*/  @!P0 BRA `(.L_x_48) ;  /* 0x0000001c00a88947 */ /* 0x006fea0003800000 */
.L_x_50:
[----:B------:R-:W-:Y:S01]  /*2a20*/  STL.64 [R1+0x1f8], R86 ;  /* 0x0001f85601007387 */ /* 0x000fe20000100a00 */
[----:B------:R-:W-:Y:S01]  /*2a30*/  USHF.R.U32.HI UR17, URZ, 0x4, UR28 ;  /* 0x000000043f117899 */ /* 0x000fe2000801161c */
[----:B------:R-:W1:Y:S02]  /*2a40*/  LDC R2, c[0x0][0x230] ;  /* 0x00008c00ff027b82 */ /* 0x000e640000000800 */
[----:B------:R-:W-:Y:S04]  /*2a50*/  STL.64 [R1+0x1f0], R84 ;  /* 0x0001f05401007387 */ /* 0x000fe80000100a00 */
        /* <DEDUP_REMOVED lines=29> */
[----:B------:R2:W-:Y:S04]  /*2c30*/  STL.64 [R1+0x100], R24 ;  /* 0x0001001801007387 */ /* 0x0005e80000100a00 */
[----:B--2---:R-:W2:Y:S04]  /*2c40*/  LDL.LU.64 R24, [R1] ;  /* 0x0000000001187983 */ /* 0x004ea80000300a00 */
[----:B------:R-:W2:Y:S04]  /*2c50*/  LDL.LU.64 R26, [R1+0x8] ;  /* 0x00000800011a7983 */ /* 0x000ea80000300a00 */
        /* <DEDUP_REMOVED lines=29> */
[----:B------:R-:W2:Y:S01]  /*2e30*/  LDL.LU.64 R86, [R1+0xf8] ;  /* 0x0000f80001567983 */ /* 0x000ea20000300a00 */
[----:B------:R-:W-:-:S02]  /*2e40*/  USHF.R.U32.HI UR28, URZ, 0x4, UR16 ;  /* 0x000000043f1c7899 */ /* 0x000fc40008011610 */
[----:B------:R-:W-:Y:S02]  /*2e50*/  USGXT.U32 UR16, UR17, 0xe ;  /* 0x0000000e1110789a */ /* 0x000fe40008000000 */
[----:B------:R-:W-:Y:S02]  /*2e60*/  USGXT.U32 UR28, UR28, 0xe ;  /* 0x0000000e1c1c789a */ /* 0x000fe40008000000 */
[----:B------:R-:W-:Y:S01]  /*2e70*/  ULOP3.LUT UR30, UR16, 0x2000000, URZ, 0xfc, !UPT ;  /* 0x02000000101e7892 */ /* 0x000fe2000f8efc3f */
[----:B------:R-:W-:Y:S01]  /*2e80*/  UMOV UR29, 0x40000040 ;  /* 0x40000040001d7882 */ /* 0x000fe20000000000 */
[----:B------:R-:W-:Y:S01]  /*2e90*/  UMOV UR31, 0x40000040 ;  /* 0x40000040001f7882 */ /* 0x000fe20000000000 */
[----:B------:R-:W-:Y:S02]  /*2ea0*/  UIADD3 UR32, UP0, UR28, 0x2, URZ ;  /* 0x000000021c207890 */ /* 0x000fe4000ff1e03f */
[----:B------:R-:W-:Y:S01]  /*2eb0*/  UIADD3 UR34, UP1, UR16, 0x2000080, URZ ;  /* 0x0200008010227890 */ /* 0x000fe2000ff3e03f */
[----:B------:R-:W-:-:S02]  /*2ec0*/  UMOV UR17, URZ ;  /* 0x0000003f00117c82 */ /* 0x000fc40008000000 */
[----:B------:R-:W-:Y:S01]  /*2ed0*/  UMOV UR16, URZ ;  /* 0x0000003f00107c82 */ /* 0x000fe20008000000 */
[----:B------:R-:W-:Y:S02]  /*2ee0*/  UIADD3.X UR35, UR17, 0x40000040, URZ, UP1, !UPT ;  /* 0x4000004011237890 */ /* 0x000fe40008ffe43f */
[----:B------:R-:W-:Y:S02]  /*2ef0*/  UIADD3.X UR33, UR16, 0x40000040, URZ, UP0, !UPT ;  /* 0x4000004010217890 */ /* 0x000fe400087fe43f */
[----:B------:R-:W-:Y:S02]  /*2f00*/  UIADD3.64 UR26, UR34, 0x80, URZ ;  /* 0x00000080221a7897 */ /* 0x000fe4000fffe03f */
[----:B------:R-:W-:Y:S02]  /*2f10*/  UIADD3.64 UR24, UR32, 0x2, URZ ;  /* 0x0000000220187897 */ /* 0x000fe4000fffe03f */
[----:B------:R-:W-:Y:S02]  /*2f20*/  UIADD3.64 UR20, UR32, 0x4, URZ ;  /* 0x0000000420147897 */ /* 0x000fe4000fffe03f */
[----:B------:R-:W-:Y:S01]  /*2f30*/  UIADD3.64 UR22, UR34, 0x100, URZ ;  /* 0x0000010022167897 */ /* 0x000fe2000fffe03f */
[----:B--2---:R-:W-:-:S06]  /*2f40*/  WARPGROUP.ARRIVE ;  /* 0x00000000000079c5 */ /* 0x004fcc0000000000 */
[----:B------:R-:W-:Y:S03]  /*2f50*/  HGMMA.64x128x16.F32.BF16 R24, gdesc[UR28].tnspB, R24, gsb0 ;  /* 0x41e000001c1879f0 */ /* 0x000fe60008001818 */
[----:B------:R-:W-:Y:S02]  /*2f60*/  WARPGROUP.DEPBAR.LE gsb0, 0x0 ;  /* 0x00008000000079c5 */ /* 0x000fe40000010000 */
[----:B------:R-:W-:-:S07]  /*2f70*/  WARPGROUP.ARRIVE ;  /* 0x00000000000079c5 */ /* 0x000fce0000000000 */
[----:B------:R-:W-:Y:S03]  /*2f80*/  HGMMA.64x128x16.F32.BF16 R24, gdesc[UR32].tnspB, R24, gsb0 ;  /* 0x41e00000201879f0 */ /* 0x000fe60008001818 */
[----:B------:R-:W-:Y:S02]  /*2f90*/  WARPGROUP.DEPBAR.LE gsb0, 0x0 ;  /* 0x00008000000079c5 */ /* 0x000fe40000010000 */
[----:B------:R-:W-:-:S07]  /*2fa0*/  WARPGROUP.ARRIVE ;  /* 0x00000000000079c5 */ /* 0x000fce0000000000 */
[----:B------:R-:W-:Y:S01]  /*2fb0*/  HGMMA.64x128x16.F32.BF16 R24, gdesc[UR24].tnspB, R24, gsb0 ;  /* 0x41e00000181879f0 */ /* 0x000fe20008001818 */
[----:B------:R-:W-:Y:S02]  /*2fc0*/  UIADD3.64 UR28, UR32, 0x1fe, URZ ;  /* 0x000001fe201c7897 */ /* 0x000fe4000fffe03f */
[----:B------:R-:W-:Y:S02]  /*2fd0*/  WARPGROUP.DEPBAR.LE gsb0, 0x0 ;  /* 0x00008000000079c5 */ /* 0x000fe40000010000 */
[----:B------:R-:W-:-:S07]  /*2fe0*/  WARPGROUP.ARRIVE ;  /* 0x00000000000079c5 */ /* 0x000fce0000000000 */
[----:B------:R-:W-:Y:S01]  /*2ff0*/  HGMMA.64x128x16.F32.BF16 R24, gdesc[UR20].tnspB, R24, gsb0 ;  /* 0x41e00000141879f0 */ /* 0x000fe20008001818 */
[----:B------:R-:W-:Y:S01]  /*3000*/  UIADD3.64 UR36, UR32, 0x200, URZ ;  /* 0x0000020020247897 */ /* 0x000fe2000fffe03f */
[----:B------:R-:W-:Y:S01]  /*3010*/  UMOV UR38, UR34 ;  /* 0x0000002200267c82 */ /* 0x000fe20008000000 */
[----:B------:R-:W-:Y:S01]  /*3020*/  UMOV UR39, UR35 ;  /* 0x0000002300277c82 */ /* 0x000fe20008000000 */
[----:B------:R-:W-:Y:S02]  /*3030*/  WARPGROUP.DEPBAR.LE gsb0, 0x0 ;  /* 0x00008000000079c5 */ /* 0x000fe40000010000 */
[----:B------:R-:W-:Y:S01]  /*3040*/  WARPGROUP.ARRIVE ;  /* 0x00000000000079c5 */ /* 0x000fe20000000000 */
[----:B------:R-:W-:Y:S01]  /*3050*/  UIADD3.64 UR24, UR32, 0x202, URZ ;  /* 0x0000020220187897 */ /* 0x000fe2000fffe03f */
[----:B------:R-:W-:Y:S04]  /*3060*/  STL.64 [R1], R24 ;  /* 0x0000001801007387 */ /* 0x000fe80000100a00 */
[----:B------:R-:W-:Y:S01]  /*3070*/  HGMMA.64x128x16.F32.BF16 R152, gdesc[UR28].tnspB, R152, gsb0 ;  /* 0x41e000001c9879f0 */ /* 0x000fe20008001898 */
[----:B------:R-:W-:Y:S01]  /*3080*/  UIADD3.64 UR20, UR32, 0x204, URZ ;  /* 0x0000020420147897 */ /* 0x000fe2000fffe03f */
[----:B------:R-:W-:Y:S01]  /*3090*/  STL.64 [R1+0x8], R26 ;  /* 0x0000081a01007387 */ /* 0x000fe20000100a00 */
[----:B------:R-:W-:-:S03]  /*30a0*/  UIADD3.64 UR28, UR32, 0x3fe, URZ ;  /* 0x000003fe201c7897 */ /* 0x000fc6000fffe03f */
        /* <DEDUP_REMOVED lines=29> */
[----:B------:R2:W-:Y:S01]  /*3280*/  STL.64 [R1+0xf8], R86 ;  /* 0x0000f85601007387 */ /* 0x0005e20000100a00 */
[----:B------:R-:W-:-:S02]  /*3290*/  WARPGROUP.DEPBAR.LE gsb0, 0x0 ;  /* 0x00008000000079c5 */ /* 0x000fc40000010000 */
[----:B------:R-:W-:Y:S01]  /*32a0*/  WARPGROUP.ARRIVE ;  /* 0x00000000000079c5 */ /* 0x000fe20000000000 */
[----:B--2---:R-:W2:Y:S04]  /*32b0*/  LDL.LU.64 R86, [R1+0x1f8] ;  /* 0x0001f80001567983 */ /* 0x004ea80000300a00 */
[----:B------:R-:W2:Y:S01]  /*32c0*/  LDL.LU.64 R84, [R1+0x1f0] ;  /* 0x0001f00001547983 */ /* 0x000ea20000300a00 */
[----:B------:R-:W-:Y:S03]  /*32d0*/  HGMMA.64x128x16.F32.BF16 R152, gdesc[UR36].tnspB, R152, gsb0 ;  /* 0x41e00000249879f0 */ /* 0x000fe60008001898 */
[----:B------:R-:W2:Y:S01]  /*32e0*/  LDL.LU.64 R82, [R1+0x1e8] ;  /* 0x0001e80001527983 */ /* 0x000ea20000300a00 */
[----:B------:R-:W-:Y:S01]  /*32f0*/  UIADD3.64 UR36, UR32, 0x400, URZ ;  /* 0x0000040020247897 */ /* 0x000fe2000fffe03f */
[----:B------:R-:W-:Y:S01]  /*3300*/  UMOV UR38, UR34 ;  /* 0x0000002200267c82 */ /* 0x000fe20008000000 */
[----:B------:R-:W-:Y:S01]  /*3310*/  UMOV UR39, UR35 ;  /* 0x0000002300277c82 */ /* 0x000fe20008000000 */
        /* <DEDUP_REMOVED lines=29> */
[----:B------:R-:W-:-:S02]  /*34f0*/  UIADD3 UR18, UR18, 0x40, URZ ;  /* 0x0000004012127890 */ /* 0x000fc4000fffe03f */
[----:B------:R-:W-:-:S04]  /*3500*/  UIADD3 UR4, UR4, 0x1, URZ ;  /* 0x0000000104047890 */ /* 0x000fc8000fffe03f */
[----:B-1----:R-:W-:Y:S01]  /*3510*/  ISETP.LE.AND P0, PT, R2, UR18, PT ;  /* 0x0000001202007c0c */ /* 0x002fe2000bf03270 */
[----:B------:R-:W-:-:S04]  /*3520*/  UISETP.NE.U32.AND UP0, UPT, UR4, 0x2, UPT ;  /* 0x000000020400788c */ /* 0x000fc8000bf05070 */
[----:B------:R-:W-:Y:S01]  /*3530*/  USEL UR16, URZ, 0x1, UP0 ;  /* 0x000000013f107887 */ /* 0x000fe20008000000 */
[----:B------:R-:W-:Y:S02]  /*3540*/  WARPGROUP.DEPBAR.LE gsb0, 0x0 ;  /* 0x00008000000079c5 */ /* 0x000fe40000010000 */
[----:B------:R-:W-:Y:S01]  /*3550*/  WARPGROUP.ARRIVE ;  /* 0x00000000000079c5 */ /* 0x000fe20000000000 */
[----:B------:R-:W-:Y:S02]  /*3560*/  USEL UR4, UR4, URZ, UP0 ;  /* 0x0000003f04047287 */ /* 0x000fe40008000000 */
[----:B------:R-:W-:-:S03]  /*3570*/  LOP3.LUT R0, R0, UR16, RZ, 0x3c, !PT ;  /* 0x0000001000007c12 */ /* 0x000fc6000f8e3cff */
[----:B------:R-:W-:Y:S01]  /*3580*/  HGMMA.64x128x16.F32.BF16 R152, gdesc[UR24].tnspB, R152, gsb0 ;  /* 0x41e00000189879f0 */ /* 0x000fe20008001898 */
[----:B------:R-:W-:Y:S02]  /*3590*/  UIADD3.64 UR24, UR32, 0x402, URZ ;  /* 0x0000040220187897 */ /* 0x000fe4000fffe03f */
[----:B------:R-:W-:Y:S02]  /*35a0*/  WARPGROUP.DEPBAR.LE gsb0, 0x0 ;  /* 0x00008000000079c5 */ /* 0x000fe40000010000 */
[----:B------:R-:W-:-:S07]  /*35b0*/  WARPGROUP.ARRIVE ;  /* 0x00000000000079c5 */ /* 0x000fce0000000000 */
        /* <DEDUP_REMOVED lines=18> */
[----:B--2---:R-:W-:-:S07]  /*36e0*/  WARPGROUP.ARRIVE ;  /* 0x00000000000079c5 */ /* 0x004fce0000000000 */
[----:B------:R-:W-:Y:S01]  /*36f0*/  HGMMA.64x128x16.F32.BF16 R24, gdesc[UR28].tnspB, R24, gsb0 ;  /* 0x41e000001c1879f0 */ /* 0x000fe20008001818 */
[----:B------:R-:W-:Y:S01]  /*3700*/  UIADD3.64 UR28, UR32, 0x600, URZ ;  /* 0x00000600201c7897 */ /* 0x000fe2000fffe03f */
[----:B------:R-:W-:Y:S01]  /*3710*/  UMOV UR30, UR34 ;  /* 0x00000022001e7c82 */ /* 0x000fe20008000000 */
[----:B------:R-:W-:Y:S01]  /*3720*/  UMOV UR31, UR35 ;  /* 0x00000023001f7c82 */ /* 0x000fe20008000000 */
[----:B------:R-:W-:Y:S02]  /*3730*/  WARPGROUP.DEPBAR.LE gsb0, 0x0 ;  /* 0x00008000000079c5 */ /* 0x000fe40000010000 */
[----:B------:R-:W-:-:S06]  /*3740*/  WARPGROUP.ARRIVE ;  /* 0x00000000000079c5 */ /* 0x000fcc0000000000 */
[----:B------:R-:W-:Y:S03]  /*3750*/  HGMMA.64x128x16.F32.BF16 R24, gdesc[UR28].tnspB, R24, gsb0 ;  /* 0x41e000001c1879f0 */ /* 0x000fe60008001818 */
[----:B------:R-:W-:Y:S02]  /*3760*/  WARPGROUP.DEPBAR.LE gsb0, 0x0 ;  /* 0x00008000000079c5 */ /* 0x000fe40000010000 */
[----:B------:R-:W-:-:S07]  /*3770*/  WARPGROUP.ARRIVE ;  /* 0x00000000000079c5 */ /* 0x000fce0000000000 */
[----:B------:R-:W-:Y:S03]  /*3780*/  HGMMA.64x128x16.F32.BF16 R24, gdesc[UR24].tnspB, R24, gsb0 ;  /* 0x41e00000181879f0 */ /* 0x000fe60008001818 */
[----:B------:R-:W-:Y:S02]  /*3790*/  WARPGROUP.DEPBAR.LE gsb0, 0x0 ;  /* 0x00008000000079c5 */ /* 0x000fe40000010000 */
[----:B------:R-:W-:-:S07]  /*37a0*/  WARPGROUP.ARRIVE ;  /* 0x00000000000079c5 */ /* 0x000fce0000000000 */
[----:B------:R-:W-:Y:S03]  /*37b0*/  HGMMA.64x128x16.F32.BF16 R24, gdesc[UR20].tnspB, R24, gsb0 ;  /* 0x41e00000141879f0 */ /* 0x000fe60008001818 */
[----:B------:R-:W-:Y:S02]  /*37c0*/  WARPGROUP.DEPBAR.LE gsb0, 0x0 ;  /* 0x00008000000079c5 */ /* 0x000fe40000010000 */
[----:B------:R-:W-:Y:S05]  /*37d0*/  @!P0 BRA `(.L_x_49) ;  /* 0xfffffff000048947 */ /* 0x000fea000383ffff */
.L_x_47:
[----:B------:R5:W-:Y:S04]  /*37e0*/  STL [R1+0x10c], R84 ;  /* 0x00010c5401007387 */ /* 0x000be80000100800 */
[----:B------:R-:W3:Y:S01]  /*37f0*/  LDL.LU R8, [R1] ;  /* 0x0000000001087983 */ /* 0x000ee20000300800 */
[----:B--2---:R-:W-:Y:S06]  /*3800*/  BAR.SYNC.DEFER_BLOCKING 0x0 ;  /* 0x0000000000007b1d */ /* 0x004fec0000010000 */
[----:B-----5:R-:W2:Y:S04]  /*3810*/  LDL.LU R84, [R1+0x4] ;  /* 0x0000040001547983 */ /* 0x020ea80000300800 */
[----:B------:R5:W-:Y:S04]  /*3820*/  STL [R1+0x108], R85 ;  /* 0x0001085501007387 */ /* 0x000be80000100800 */
[----:B-----5:R-:W5:Y:S01]  /*3830*/  LDL.LU R85, [R1+0xc] ;  /* 0x00000c0001557983 */ /* 0x020f620000300800 */
[----:B------:R-:W4:Y:S03]  /*3840*/  @!P2 SYNCS.CCTL.IV [UR15+0x18000] ;  /* 0x01800000ff00a9b1 */ /* 0x000f26000800000f */
[----:B------:R-:W5:Y:S04]  /*3850*/  LDL.LU R9, [R1+0x8] ;  /* 0x0000080001097983 */ /* 0x000f680000300800 */
[----:B------:R1:W-:Y:S01]  /*3860*/  STL [R1+0x104], R86 ;  /* 0x0001045601007387 */ /* 0x0003e20000100800 */
[----:B----4-:R-:W-:Y:S06]  /*3870*/  BAR.SYNC.DEFER_BLOCKING 0x0 ;  /* 0x0000000000007b1d */ /* 0x010fec0000010000 */
[----:B-1----:R-:W4:Y:S04]  /*3880*/  LDL.LU R86, [R1+0x14] ;  /* 0x0000140001567983 */ /* 0x002f280000300800 */
[----:B------:R-:W4:Y:S04]  /*3890*/  LDL.LU R10, [R1+0x10] ;  /* 0x00001000010a7983 */ /* 0x000f280000300800 */
[----:B------:R1:W-:Y:S01]  /*38a0*/  STL [R1+0x100], R87 ;  /* 0x0001005701007387 */ /* 0x0003e20000100800 */
[----:B------:R-:W-:-:S02]  /*38b0*/  F2FP.BF16.F32.PACK_AB R152, R153, R152 ;  /* 0x000000989998723e */ /* 0x000fc400000010ff */
[----:B------:R-:W-:Y:S02]  /*38c0*/  F2FP.BF16.F32.PACK_AB R184, R185, R184 ;  /* 0x000000b8b9b8723e */ /* 0x000fe400000010ff */
[----:B------:R-:W-:Y:S02]  /*38d0*/  F2FP.BF16.F32.PACK_AB R88, R89, R88 ;  /* 0x000000585958723e */ /* 0x000fe400000010ff */
[----:B------:R-:W-:Y:S01]  /*38e0*/  F2FP.BF16.F32.PACK_AB R120, R121, R120 ;  /* 0x000000787978723e */ /* 0x000fe200000010ff */
[----:B------:R-:W4:Y:S01]  /*38f0*/  @!P2 SYNCS.CCTL.IV [UR15+0x18008] ;  /* 0x01800800ff00a9b1 */ /* 0x000f22000800000f */
[----:B-1----:R-:W4:Y:S04]  /*3900*/  LDL.LU R87, [R1+0x1c] ;  /* 0x00001c0001577983 */ /* 0x002f280000300800 */
[----:B------:R-:W4:Y:S04]  /*3910*/  LDL.LU R11, [R1+0x18] ;  /* 0x00001800010b7983 */ /* 0x000f280000300800 */
        /* <DEDUP_REMOVED lines=55> */
[----:B---3--:R-:W3:Y:S01]  /*3c90*/  LDL.LU R2, [R1+0xf8] ;  /* 0x0000f80001027983 */ /* 0x008ee20000300800 */
[----:B--2---:R-:W-:-:S03]  /*3ca0*/  F2FP.BF16.F32.PACK_AB R8, R84, R8 ;  /* 0x000000085408723e */ /* 0x004fc600000010ff */
[----:B------:R-:W2:Y:S01]  /*3cb0*/  LDL.LU R84, [R1+0x10c] ;  /* 0x00010c0001547983 */ /* 0x000ea20000300800 */
[----:B-----5:R-:W-:-:S03]  /*3cc0*/  F2FP.BF16.F32.PACK_AB R9, R85, R9 ;  /* 0x000000095509723e */ /* 0x020fc600000010ff */
[----:B------:R-:W2:Y:S01]  /*3cd0*/  LDL.LU R85, [R1+0x108] ;  /* 0x0001080001557983 */ /* 0x000ea20000300800 */
[----:B----4-:R-:W-:-:S03]  /*3ce0*/  F2FP.BF16.F32.PACK_AB R10, R86, R10 ;  /* 0x0000000a560a723e */ /* 0x010fc600000010ff */
[----:B------:R-:W4:Y:S01]  /*3cf0*/  LDL.LU R86, [R1+0x104] ;  /* 0x0001040001567983 */ /* 0x000f220000300800 */
[----:B------:R-:W-:-:S03]  /*3d00*/  F2FP.BF16.F32.PACK_AB R11, R87, R11 ;  /* 0x0000000b570b723e */ /* 0x000fc600000010ff */
[----:B------:R-:W4:Y:S01]  /*3d10*/  LDL.LU R87, [R1+0x100] ;  /* 0x0001000001577983 */ /* 0x000f220000300800 */
[----:B------:R-:W-:Y:S02]  /*3d20*/  F2FP.BF16.F32.PACK_AB R153, R155, R154 ;  /* 0x0000009a9b99723e */ /* 0x000fe400000010ff */
[----:B------:R-:W-:Y:S02]  /*3d30*/  ELECT P0, URZ, PT ;  /* 0x00000000003f782f */ /* 0x000fe40003800000 */
[----:B------:R-:W-:Y:S01]  /*3d40*/  F2FP.BF16.F32.PACK_AB R154, R157, R156 ;  /* 0x0000009c9d9a723e */ /* 0x000fe200000010ff */
[----:B------:R-:W-:Y:S01]  /*3d50*/  ULOP3.LUT UR7, UR7, 0x1, URZ, 0xc0, !UPT ;  /* 0x0000000107077892 */ /* 0x000fe2000f8ec03f */
[----:B------:R-:W-:Y:S01]  /*3d60*/  F2FP.BF16.F32.PACK_AB R155, R159, R158 ;  /* 0x0000009e9f9b723e */ /* 0x000fe200000010ff */
[----:B------:R-:W-:Y:S01]  /*3d70*/  UMOV UR22, UR19 ;  /* 0x0000001300167c82 */ /* 0x000fe20008000000 */
[----:B------:R-:W-:Y:S01]  /*3d80*/  F2FP.BF16.F32.PACK_AB R4, R20, R4 ;  /* 0x000000041404723e */ /* 0x000fe200000010ff */
[----:B------:R-:W-:Y:S01]  /*3d90*/  ULEA UR20, UR7, UR15, 0xf ;  /* 0x0000000f07147291 */ /* 0x000fe2000f8e783f */
[----:B------:R-:W1:Y:S01]  /*3da0*/  S2R R20, SR_TID.X ;  /* 0x0000000000147919 */ /* 0x000e620000002100 */
[----:B------:R-:W-:Y:S01]  /*3db0*/  F2FP.BF16.F32.PACK_AB R185, R187, R186 ;  /* 0x000000babbb9723e */ /* 0x000fe200000010ff */
[----:B------:R-:W-:Y:S01]  /*3dc0*/  ULEA UR21, UR7, UR14, 0x6 ;  /* 0x0000000e07157291 */ /* 0x000fe2000f8e303f */
[----:B------:R-:W-:-:S02]  /*3dd0*/  F2FP.BF16.F32.PACK_AB R186, R189, R188 ;  /* 0x000000bcbdba723e */ /* 0x000fc400000010ff */
[----:B------:R-:W-:Y:S02]  /*3de0*/  F2FP.BF16.F32.PACK_AB R5, R3, R5 ;  /* 0x000000050305723e */ /* 0x000fe400000010ff */
[----:B------:R-:W-:Y:S02]  /*3df0*/  F2FP.BF16.F32.PACK_AB R187, R191, R190 ;  /* 0x000000bebfbb723e */ /* 0x000fe400000010ff */
[----:B------:R-:W-:Y:S02]  /*3e00*/  F2FP.BF16.F32.PACK_AB R89, R91, R90 ;  /* 0x0000005a5b59723e */ /* 0x000fe400000010ff */
[----:B------:R-:W-:Y:S02]  /*3e10*/  F2FP.BF16.F32.PACK_AB R90, R93, R92 ;  /* 0x0000005c5d5a723e */ /* 0x000fe400000010ff */
[----:B------:R-:W-:Y:S02]  /*3e20*/  F2FP.BF16.F32.PACK_AB R6, R0, R6 ;  /* 0x000000060006723e */ /* 0x000fe400000010ff */
        /* <DEDUP_REMOVED lines=8> */
[----:B------:R-:W-:Y:S01]  /*3eb0*/  F2FP.BF16.F32.PACK_AB R27, R31, R30 ;  /* 0x0000001e1f1b723e */ /* 0x000fe200000010ff */
[C---:B-1----:R-:W-:Y:S01]  /*3ec0*/  IMAD.SHL.U32 R0, R20.reuse, 0x80, RZ ;  /* 0x0000008014007824 */ /* 0x042fe200078e00ff */
[----:B------:R-:W-:Y:S02]  /*3ed0*/  LOP3.LUT R3, R20, 0x7f, RZ, 0xc0, !PT ;  /* 0x0000007f14037812 */ /* 0x000fe400078ec0ff */
[----:B------:R-:W-:Y:S02]  /*3ee0*/  F2FP.BF16.F32.PACK_AB R57, R59, R58 ;  /* 0x0000003a3b39723e */ /* 0x000fe400000010ff */
[----:B------:R-:W-:Y:S02]  /*3ef0*/  LOP3.LUT R0, R0, 0x780, RZ, 0xc0, !PT ;  /* 0x0000078000007812 */ /* 0x000fe400078ec0ff */
        /* <DEDUP_REMOVED lines=10> */
[----:B------:R-:W-:Y:S02]  /*3fa0*/  ISETP.LT.U32.AND P0, PT, R3, 0x40, P0 ;  /* 0x000000400300780c */ /* 0x000fe40000701070 */
[----:B------:R-:W-:Y:S02]  /*3fb0*/  F2FP.BF16.F32.PACK_AB R194, R197, R196 ;  /* 0x000000c4c5c2723e */ /* 0x000fe400000010ff */
[----:B------:R-:W-:-:S02]  /*3fc0*/  F2FP.BF16.F32.PACK_AB R195, R199, R198 ;  /* 0x000000c6c7c3723e */ /* 0x000fc400000010ff */
[----:B------:R-:W-:Y:S02]  /*3fd0*/  F2FP.BF16.F32.PACK_AB R97, R99, R98 ;  /* 0x000000626361723e */ /* 0x000fe400000010ff */
[----:B------:R-:W-:Y:S02]  /*3fe0*/  F2FP.BF16.F32.PACK_AB R128, R129, R128 ;  /* 0x000000808180723e */ /* 0x000fe400000010ff */
[----:B------:R-:W-:Y:S02]  /*3ff0*/  F2FP.BF16.F32.PACK_AB R98, R101, R100 ;  /* 0x000000646562723e */ /* 0x000fe400000010ff */
[----:B------:R-:W-:Y:S01]  /*4000*/  F2FP.BF16.F32.PACK_AB R99, R103, R102 ;  /* 0x000000666763723e */ /* 0x000fe200000010ff */
[----:B------:R-:W-:Y:S01]  /*4010*/  VOTEU.ANY UP0, P0 ;  /* 0x00000000003f7886 */ /* 0x000fe20000000100 */
[----:B------:R-:W-:Y:S01]  /*4020*/  F2FP.BF16.F32.PACK_AB R129, R131, R130 ;  /* 0x000000828381723e */ /* 0x000fe200000010ff */
[----:B------:R-:W-:Y:S01]  /*4030*/  VOTEU.ANY UP1, P0 ;  /* 0x00000000003f7886 */ /* 0x000fe20000020100 */
[----:B------:R-:W-:-:S02]  /*4040*/  F2FP.BF16.F32.PACK_AB R32, R33, R32 ;  /* 0x000000202120723e */ /* 0x000fc400000010ff */
[----:B------:R-:W-:Y:S01]  /*4050*/  F2FP.BF16.F32.PACK_AB R130, R133, R132 ;  /* 0x000000848582723e */ /* 0x000fe200000010ff */
[----:B------:R-:W-:Y:S01]  /*4060*/  @UP0 UMOV UR16, UR12 ;  /* 0x0000000c00100c82 */ /* 0x000fe20008000000 */
[----:B------:R-:W-:Y:S01]  /*4070*/  F2FP.BF16.F32.PACK_AB R131, R135, R134 ;  /* 0x000000868783723e */ /* 0x000fe200000010ff */
[----:B------:R-:W-:Y:S01]  /*4080*/  @UP0 UMOV UR17, UR13 ;  /* 0x0000000d00110c82 */ /* 0x000fe20008000000 */
        /* <DEDUP_REMOVED lines=66> */
[----:B---3--:R-:W-:Y:S01]  /*44b0*/  F2FP.BF16.F32.PACK_AB R231, R21, R2 ;  /* 0x0000000215e7723e */ /* 0x008fe200000010ff */
[----:B------:R-:W-:Y:S01]  /*44c0*/  IMAD.SHL.U32 R21, R20, 0x10, RZ ;  /* 0x0000001014157824 */ /* 0x000fe200078e00ff */
[----:B------:R-:W-:Y:S02]  /*44d0*/  F2FP.BF16.F32.PACK_AB R115, R119, R118 ;  /* 0x000000767773723e */ /* 0x000fe400000010ff */
[----:B------:R-:W-:Y:S02]  /*44e0*/  F2FP.BF16.F32.PACK_AB R145, R147, R146 ;  /* 0x000000929391723e */ /* 0x000fe400000010ff */
[----:B------:R-:W-:-:S02]  /*44f0*/  LOP3.LUT R21, R0, 0x70, R21, 0xf8, !PT ;  /* 0x0000007000157812 */ /* 0x000fc400078ef815 */
[----:B------:R-:W-:Y:S02]  /*4500*/  F2FP.BF16.F32.PACK_AB R48, R49, R48 ;  /* 0x000000303130723e */ /* 0x000fe400000010ff */
[----:B------:R-:W-:Y:S01]  /*4510*/  LOP3.LUT R21, R21, 0x10, R20, 0x78, !PT ;  /* 0x0000001015157812 */ /* 0x000fe200078e7814 */
[----:B------:R-:W-:Y:S01]  /*4520*/  IMAD.SHL.U32 R20, R20, 0x40, RZ ;  /* 0x0000004014147824 */ /* 0x000fe200078e00ff */
[----:B------:R-:W-:Y:S02]  /*4530*/  F2FP.BF16.F32.PACK_AB R146, R149, R148 ;  /* 0x000000949592723e */ /* 0x000fe400000010ff */
[----:B------:R-:W-:Y:S02]  /*4540*/  F2FP.BF16.F32.PACK_AB R147, R151, R150 ;  /* 0x000000969793723e */ /* 0x000fe400000010ff */
[----:B------:R-:W-:Y:S02]  /*4550*/  LOP3.LUT R20, R21, 0x1800, R20, 0xf8, !PT ;  /* 0x0000180015147812 */ /* 0x000fe400078ef814 */
[----:B------:R-:W-:-:S02]  /*4560*/  F2FP.BF16.F32.PACK_AB R49, R51, R50 ;  /* 0x000000323331723e */ /* 0x000fc400000010ff */
[C---:B------:R-:W-:Y:S01]  /*4570*/  LOP3.LUT R2, R20.reuse, 0x20, RZ, 0x3c, !PT ;  /* 0x0000002014027812 */ /* 0x040fe200078e3cff */
[C---:B------:R-:W-:Y:S01]  /*4580*/  VIADD R0, R20.reuse, UR15 ;  /* 0x0000000f14007c36 */ /* 0x040fe20008000000 */
[C---:B------:R-:W-:Y:S02]  /*4590*/  LOP3.LUT R3, R20.reuse, 0x40, RZ, 0x3c, !PT ;  /* 0x0000004014037812 */ /* 0x040fe400078e3cff */
[----:B------:R-:W-:Y:S01]  /*45a0*/  LOP3.LUT R20, R20, 0x60, RZ, 0x3c, !PT ;  /* 0x0000006014147812 */ /* 0x000fe200078e3cff */
[----:B------:R-:W-:Y:S01]  /*45b0*/  VIADD R2, R2, UR15 ;  /* 0x0000000f02027c36 */ /* 0x000fe20008000000 */
[----:B------:R-:W-:Y:S01]  /*45c0*/  STSM.16.M88.4 [R0], R8 ;  /* 0x0000000800007844 */ /* 0x000fe20000000200 */
[----:B------:R-:W-:Y:S01]  /*45d0*/  VIADD R3, R3, UR15 ;  /* 0x0000000f03037c36 */ /* 0x000fe20008000000 */
[----:B------:R-:W-:Y:S01]  /*45e0*/  F2FP.BF16.F32.PACK_AB R80, R81, R80 ;  /* 0x000000505150723e */ /* 0x000fe200000010ff */
[----:B------:R-:W-:Y:S01]  /*45f0*/  VIADD R20, R20, UR15 ;  /* 0x0000000f14147c36 */ /* 0x000fe20008000000 */
[----:B------:R-:W-:Y:S01]  /*4600*/  STSM.16.M88.4 [R0+0x8000], R216 ;  /* 0x008000d800007844 */ /* 0x000fe20000000200 */
[----:B------:R-:W-:-:S02]  /*4610*/  F2FP.BF16.F32.PACK_AB R50, R53, R52 ;  /* 0x000000343532723e */ /* 0x000fc400000010ff */
[----:B------:R-:W-:Y:S01]  /*4620*/  F2FP.BF16.F32.PACK_AB R51, R55, R54 ;  /* 0x000000363733723e */ /* 0x000fe200000010ff */
[----:B------:R-:W-:Y:S01]  /*4630*/  STSM.16.M88.4 [R0+0x2000], R152 ;  /* 0x0020009800007844 */ /* 0x000fe20000000200 */
[----:B------:R-:W-:-:S03]  /*4640*/  F2FP.BF16.F32.PACK_AB R81, R83, R82 ;  /* 0x000000525351723e */ /* 0x000fc600000010ff */
[----:B------:R-:W-:Y:S01]  /*4650*/  STSM.16.M88.4 [R0+0xa000], R184 ;  /* 0x00a000b800007844 */ /* 0x000fe20000000200 */
[----:B--2---:R-:W-:-:S03]  /*4660*/  F2FP.BF16.F32.PACK_AB R82, R85, R84 ;  /* 0x000000545552723e */ /* 0x004fc600000010ff */
[----:B------:R-:W-:Y:S04]  /*4670*/  STSM.16.M88.4 [R0+0x4000], R88 ;  /* 0x0040005800007844 */ /* 0x000fe80000000200 */
[----:B------:R-:W-:Y:S04]  /*4680*/  STSM.16.M88.4 [R0+0xc000], R120 ;  /* 0x00c0007800007844 */ /* 0x000fe80000000200 */
[----:B------:R-:W-:Y:S04]  /*4690*/  STSM.16.M88.4 [R0+0x6000], R24 ;  /* 0x0060001800007844 */ /* 0x000fe80000000200 */
[----:B------:R-:W-:Y:S04]  /*46a0*/  STSM.16.M88.4 [R0+0xe000], R56 ;  /* 0x00e0003800007844 */ /* 0x000fe80000000200 */
[----:B------:R-:W-:Y:S04]  /*46b0*/  STSM.16.M88.4 [R2], R4 ;  /* 0x0000000402007844 */ /* 0x000fe80000000200 */
[----:B------:R-:W-:Y:S04]  /*46c0*/  STSM.16.M88.4 [R2+0x8000], R220 ;  /* 0x008000dc02007844 */ /* 0x000fe80000000200 */
[----:B------:R-:W-:Y:S04]  /*46d0*/  STSM.16.M88.4 [R2+0x2000], R160 ;  /* 0x002000a002007844 */ /* 0x000fe80000000200 */
[----:B------:R-:W-:Y:S04]  /*46e0*/  STSM.16.M88.4 [R2+0xa000], R192 ;  /* 0x00a000c002007844 */ /* 0x000fe80000000200 */
[----:B------:R-:W-:Y:S04]  /*46f0*/  STSM.16.M88.4 [R2+0x4000], R96 ;  /* 0x0040006002007844 */ /* 0x000fe80000000200 */
[----:B------:R-:W-:Y:S01]  /*4700*/  STSM.16.M88.4 [R2+0xc000], R128 ;  /* 0x00c0008002007844 */ /* 0x000fe20000000200 */
[----:B----4-:R-:W-:-:S03]  /*4710*/  F2FP.BF16.F32.PACK_AB R83, R87, R86 ;  /* 0x000000565753723e */ /* 0x010fc600000010ff */
[----:B------:R-:W-:Y:S04]  /*4720*/  STSM.16.M88.4 [R2+0x6000], R32 ;  /* 0x0060002002007844 */ /* 0x000fe80000000200 */
[----:B------:R-:W-:Y:S04]  /*4730*/  STSM.16.M88.4 [R2+0xe000], R64 ;  /* 0x00e0004002007844 */ /* 0x000fe80000000200 */
[----:B------:R-:W-:Y:S04]  /*4740*/  STSM.16.M88.4 [R3], R12 ;  /* 0x0000000c03007844 */ /* 0x000fe80000000200 */
[----:B------:R-:W-:Y:S04]  /*4750*/  STSM.16.M88.4 [R3+0x8000], R224 ;  /* 0x008000e003007844 */ /* 0x000fe80000000200 */
[----:B------:R-:W-:Y:S04]  /*4760*/  STSM.16.M88.4 [R3+0x2000], R168 ;  /* 0x002000a803007844 */ /* 0x000fe80000000200 */
[----:B------:R-:W-:Y:S04]  /*4770*/  STSM.16.M88.4 [R3+0xa000], R200 ;  /* 0x00a000c803007844 */ /* 0x000fe80000000200 */
        /* <DEDUP_REMOVED lines=11> */
[----:B------:R-:W-:Y:S01]  /*4830*/  STSM.16.M88.4 [R20+0xe000], R80 ;  /* 0x00e0005014007844 */ /* 0x000fe20000000200 */
[----:B------:R1:W-:Y:S06]  /*4840*/  MEMBAR.ALL.CTA ;  /* 0x0000000000007992 */ /* 0x0003ec0000008000 */
[----:B-1----:R-:W1:Y:S02]  /*4850*/  FENCE.VIEW.ASYNC.S ;  /* 0x00000000000073c6 */ /* 0x002e640000000000 */
[----:B-1----:R-:W-:Y:S06]  /*4860*/  BAR.SYNC.DEFER_BLOCKING 0x0 ;  /* 0x0000000000007b1d */ /* 0x002fec0000010000 */
[----:B------:R1:W-:Y:S01]  /*4870*/  @UP1 UTMASTG.2D [UR20], [UR16] ;  /* 0x00000014100013b5 */ /* 0x0003e20008008000 */
[----:B------:R0:W-:Y:S01]  /*4880*/  UTMACMDFLUSH ;  /* 0x00000000000079b7 */ /* 0x0001e20000000000 */
[----:B------:R-:W-:-:S04]  /*4890*/  DEPBAR.LE SB0, 0x0 ;  /* 0x000080000000791a */ /* 0x000fc80000000000 */
[----:B------:R-:W-:Y:S06]  /*48a0*/  BAR.SYNC.DEFER_BLOCKING 0x0 ;  /* 0x0000000000007b1d */ /* 0x000fec0000010000 */
[----:B-1----:R-:W-:Y:S05]  /*48b0*/  EXIT ;  /* 0x000000000000794d */ /* 0x002fea0003800000 */
.L_x_48:
[----:B------:R-:W1:Y:S02]  /*48c0*/  SYNCS.PHASECHK.TRANS64.TRYWAIT P0, [UR29+0x18000], R2 ;  /* 0x01800002ff0075a7 */ /* 0x000e64000800015d */
[----:B-1----:R-:W-:Y:S05]  /*48d0*/  @!P0 BRA `(.L_x_48) ;  /* 0xfffffffc00f88947 */ /* 0x002fea000383ffff */
[----:B------:R-:W-:Y:S05]  /*48e0*/  BRA `(.L_x_50) ;  /* 0xffffffe0004c7947 */ /* 0x000fea000383ffff */
.L_x_51:
[----:B------:R-:W-:-:S00]  /*48f0*/  BRA `(.L_x_51) ;  /* 0xfffffffc00fc7947 */ /* 0x000fc0000383ffff */
[----:B------:R-:W-:-:S00]  /*4900*/  NOP ;  /* 0x0000000000007918 */ /* 0x000fc00000000000 */
[----:B------:R-:W-:-:S00]  /*4910*/  NOP ;  /* 0x0000000000007918 */ /* 0x000fc00000000000 */
[----:B------:R-:W-:-:S00]  /*4920*/  NOP ;  /* 0x0000000000007918 */ /* 0x000fc00000000000 */
[----:B------:R-:W-:-:S00]  /*4930*/  NOP ;  /* 0x0000000000007918 */ /* 0x000fc00000000000 */
[----:B------:R-:W-:-:S00]  /*4940*/  NOP ;  /* 0x0000000000007918 */ /* 0x000fc00000000000 */
[----:B------:R-:W-:-:S00]  /*4950*/  NOP ;  /* 0x0000000000007918 */ /* 0x000fc00000000000 */
[----:B------:R-:W-:-:S00]  /*4960*/  NOP ;  /* 0x0000000000007918 */ /* 0x000fc00000000000 */
[----:B------:R-:W-:-:S00]  /*4970*/  NOP ;  /* 0x0000000000007918 */ /* 0x000fc00000000000 */
.L_x_52:


//--------------------- .nv.shared.gluon_wgmma    --------------------------
	.section	.nv.shared.gluon_wgmma,"aw",@nobits
	.sectionflags	@""
	.align	16
	.zero		1024


//--------------------- .nv.shared.reserved.0     --------------------------
	.section	.nv.shared.reserved.0,"aw",@nobits
	.weak		__nv_reservedSMEM_offset_0_alias
	.size		__nv_reservedSMEM_offset_0_alias, 0, 0
	.other		__nv_reservedSMEM_offset_0_alias,@"STO_CUDA_RESERVED_SHARED STV_DEFAULT"
__nv_reservedSMEM_offset_0_alias:
	.zero		0


//--------------------- .nv.constant0.gluon_wgmma --------------------------
	.section	.nv.constant0.gluon_wgmma,"a",@progbits
	.sectionflags	@""
	.align	4
.nv.constant0.gluon_wgmma:
	.zero		608


//--------------------- SYMBOLS --------------------------

	.type		.nv.reservedSmem.offset0,@object
	.size		.nv.reservedSmem.offset0,0x4
